//
// Generated by NVIDIA NVVM Compiler
//
// Compiler Build ID: CL-36424714
// Cuda compilation tools, release 13.0, V13.0.88
// Based on NVVM 20.0.0
//

.version 9.0
.target sm_100
.address_size 64


.entry _ZN36_GLOBAL__N__fbebae31_4_k_cu_8079da9f25gemm_fp8_blockwise_kernelI6__halfEEvPK13__nv_fp8_e4m3PKfPKT_PS7_iiiiiii(
	.param .u64 .ptr .align 1 _ZN36_GLOBAL__N__fbebae31_4_k_cu_8079da9f25gemm_fp8_blockwise_kernelI6__halfEEvPK13__nv_fp8_e4m3PKfPKT_PS7_iiiiiii_param_0,
	.param .u64 .ptr .align 1 _ZN36_GLOBAL__N__fbebae31_4_k_cu_8079da9f25gemm_fp8_blockwise_kernelI6__halfEEvPK13__nv_fp8_e4m3PKfPKT_PS7_iiiiiii_param_1,
	.param .u64 .ptr .align 1 _ZN36_GLOBAL__N__fbebae31_4_k_cu_8079da9f25gemm_fp8_blockwise_kernelI6__halfEEvPK13__nv_fp8_e4m3PKfPKT_PS7_iiiiiii_param_2,
	.param .u64 .ptr .align 1 _ZN36_GLOBAL__N__fbebae31_4_k_cu_8079da9f25gemm_fp8_blockwise_kernelI6__halfEEvPK13__nv_fp8_e4m3PKfPKT_PS7_iiiiiii_param_3,
	.param .u32 _ZN36_GLOBAL__N__fbebae31_4_k_cu_8079da9f25gemm_fp8_blockwise_kernelI6__halfEEvPK13__nv_fp8_e4m3PKfPKT_PS7_iiiiiii_param_4,
	.param .u32 _ZN36_GLOBAL__N__fbebae31_4_k_cu_8079da9f25gemm_fp8_blockwise_kernelI6__halfEEvPK13__nv_fp8_e4m3PKfPKT_PS7_iiiiiii_param_5,
	.param .u32 _ZN36_GLOBAL__N__fbebae31_4_k_cu_8079da9f25gemm_fp8_blockwise_kernelI6__halfEEvPK13__nv_fp8_e4m3PKfPKT_PS7_iiiiiii_param_6,
	.param .u32 _ZN36_GLOBAL__N__fbebae31_4_k_cu_8079da9f25gemm_fp8_blockwise_kernelI6__halfEEvPK13__nv_fp8_e4m3PKfPKT_PS7_iiiiiii_param_7,
	.param .u32 _ZN36_GLOBAL__N__fbebae31_4_k_cu_8079da9f25gemm_fp8_blockwise_kernelI6__halfEEvPK13__nv_fp8_e4m3PKfPKT_PS7_iiiiiii_param_8,
	.param .u32 _ZN36_GLOBAL__N__fbebae31_4_k_cu_8079da9f25gemm_fp8_blockwise_kernelI6__halfEEvPK13__nv_fp8_e4m3PKfPKT_PS7_iiiiiii_param_9,
	.param .u32 _ZN36_GLOBAL__N__fbebae31_4_k_cu_8079da9f25gemm_fp8_blockwise_kernelI6__halfEEvPK13__nv_fp8_e4m3PKfPKT_PS7_iiiiiii_param_10
)
{
	.reg .pred 	%p<13>;
	.reg .b16 	%rs<62>;
	.reg .b32 	%r<103>;
	.reg .b32 	%f<99>;
	.reg .b64 	%rd<71>;

	ld.param.u64 	%rd8, [_ZN36_GLOBAL__N__fbebae31_4_k_cu_8079da9f25gemm_fp8_blockwise_kernelI6__halfEEvPK13__nv_fp8_e4m3PKfPKT_PS7_iiiiiii_param_0];
	ld.param.u64 	%rd9, [_ZN36_GLOBAL__N__fbebae31_4_k_cu_8079da9f25gemm_fp8_blockwise_kernelI6__halfEEvPK13__nv_fp8_e4m3PKfPKT_PS7_iiiiiii_param_1];
	ld.param.u64 	%rd10, [_ZN36_GLOBAL__N__fbebae31_4_k_cu_8079da9f25gemm_fp8_blockwise_kernelI6__halfEEvPK13__nv_fp8_e4m3PKfPKT_PS7_iiiiiii_param_2];
	ld.param.u64 	%rd7, [_ZN36_GLOBAL__N__fbebae31_4_k_cu_8079da9f25gemm_fp8_blockwise_kernelI6__halfEEvPK13__nv_fp8_e4m3PKfPKT_PS7_iiiiiii_param_3];
	ld.param.u32 	%r24, [_ZN36_GLOBAL__N__fbebae31_4_k_cu_8079da9f25gemm_fp8_blockwise_kernelI6__halfEEvPK13__nv_fp8_e4m3PKfPKT_PS7_iiiiiii_param_4];
	ld.param.u32 	%r18, [_ZN36_GLOBAL__N__fbebae31_4_k_cu_8079da9f25gemm_fp8_blockwise_kernelI6__halfEEvPK13__nv_fp8_e4m3PKfPKT_PS7_iiiiiii_param_5];
	ld.param.u32 	%r19, [_ZN36_GLOBAL__N__fbebae31_4_k_cu_8079da9f25gemm_fp8_blockwise_kernelI6__halfEEvPK13__nv_fp8_e4m3PKfPKT_PS7_iiiiiii_param_6];
	ld.param.u32 	%r20, [_ZN36_GLOBAL__N__fbebae31_4_k_cu_8079da9f25gemm_fp8_blockwise_kernelI6__halfEEvPK13__nv_fp8_e4m3PKfPKT_PS7_iiiiiii_param_7];
	ld.param.u32 	%r21, [_ZN36_GLOBAL__N__fbebae31_4_k_cu_8079da9f25gemm_fp8_blockwise_kernelI6__halfEEvPK13__nv_fp8_e4m3PKfPKT_PS7_iiiiiii_param_8];
	ld.param.u32 	%r22, [_ZN36_GLOBAL__N__fbebae31_4_k_cu_8079da9f25gemm_fp8_blockwise_kernelI6__halfEEvPK13__nv_fp8_e4m3PKfPKT_PS7_iiiiiii_param_9];
	ld.param.u32 	%r23, [_ZN36_GLOBAL__N__fbebae31_4_k_cu_8079da9f25gemm_fp8_blockwise_kernelI6__halfEEvPK13__nv_fp8_e4m3PKfPKT_PS7_iiiiiii_param_10];
	cvta.to.global.u64 	%rd1, %rd9;
	cvta.to.global.u64 	%rd2, %rd8;
	cvta.to.global.u64 	%rd3, %rd10;
	mov.u32 	%r25, %ctaid.y;
	mov.u32 	%r26, %ntid.y;
	mov.u32 	%r27, %tid.y;
	mad.lo.s32 	%r1, %r25, %r26, %r27;
	mov.u32 	%r28, %ctaid.x;
	mov.u32 	%r29, %ntid.x;
	mov.u32 	%r30, %tid.x;
	mad.lo.s32 	%r2, %r28, %r29, %r30;
	setp.ge.s32 	%p1, %r1, %r24;
	setp.ge.s32 	%p2, %r2, %r19;
	or.pred  	%p3, %p1, %p2;
	@%p3 bra 	$L__BB0_14;
	setp.lt.s32 	%p4, %r18, 1;
	mov.f32 	%f98, 0f00000000;
	@%p4 bra 	$L__BB0_13;
	mul.lo.s32 	%r3, %r18, %r1;
	mul.lo.s32 	%r4, %r20, %r2;
	div.s32 	%r32, %r2, %r22;
	mul.lo.s32 	%r5, %r32, %r21;
	and.b32  	%r6, %r18, 7;
	setp.lt.u32 	%p5, %r18, 8;
	mov.f32 	%f98, 0f00000000;
	mov.b32 	%r101, 0;
	@%p5 bra 	$L__BB0_5;
	and.b32  	%r101, %r18, 2147483640;
	mul.wide.u32 	%rd11, %r3, 2;
	add.s64 	%rd12, %rd11, %rd3;
	add.s64 	%rd70, %rd12, 8;
	mov.f32 	%f98, 0f00000000;
	mov.b32 	%r99, 0;
	mov.u32 	%r98, %r4;
$L__BB0_4:
	.pragma "nounroll";
	cvt.s64.s32 	%rd13, %r98;
	add.s64 	%rd14, %rd2, %rd13;
	ld.global.nc.u16 	%rs1, [%rd70+-8];
	// begin inline asm
	{  cvt.f32.f16 %f17, %rs1;}

	// end inline asm
	ld.global.nc.u8 	%rs25, [%rd14];
	cvt.u16.u8 	%rs2, %rs25;
	// begin inline asm
	{cvt.rn.f16x2.e4m3x2 %r34, %rs2;}

	// end inline asm
	cvt.u16.u32 	%rs3, %r34;
	// begin inline asm
	{  cvt.f32.f16 %f18, %rs3;}

	// end inline asm
	div.s32 	%r42, %r99, %r23;
	add.s32 	%r43, %r5, %r42;
	mul.wide.s32 	%rd15, %r43, 4;
	add.s64 	%rd16, %rd1, %rd15;
	ld.global.nc.f32 	%f33, [%rd16];
	mul.f32 	%f34, %f18, %f33;
	fma.rn.f32 	%f35, %f17, %f34, %f98;
	ld.global.nc.u16 	%rs4, [%rd70+-6];
	// begin inline asm
	{  cvt.f32.f16 %f19, %rs4;}

	// end inline asm
	ld.global.nc.u8 	%rs26, [%rd14+1];
	cvt.u16.u8 	%rs5, %rs26;
	// begin inline asm
	{cvt.rn.f16x2.e4m3x2 %r35, %rs5;}

	// end inline asm
	cvt.u16.u32 	%rs6, %r35;
	// begin inline asm
	{  cvt.f32.f16 %f20, %rs6;}

	// end inline asm
	add.s32 	%r44, %r99, 1;
	div.s32 	%r45, %r44, %r23;
	add.s32 	%r46, %r5, %r45;
	mul.wide.s32 	%rd17, %r46, 4;
	add.s64 	%rd18, %rd1, %rd17;
	ld.global.nc.f32 	%f36, [%rd18];
	mul.f32 	%f37, %f20, %f36;
	fma.rn.f32 	%f38, %f19, %f37, %f35;
	ld.global.nc.u16 	%rs7, [%rd70+-4];
	// begin inline asm
	{  cvt.f32.f16 %f21, %rs7;}

	// end inline asm
	ld.global.nc.u8 	%rs27, [%rd14+2];
	cvt.u16.u8 	%rs8, %rs27;
	// begin inline asm
	{cvt.rn.f16x2.e4m3x2 %r36, %rs8;}

	// end inline asm
	cvt.u16.u32 	%rs9, %r36;
	// begin inline asm
	{  cvt.f32.f16 %f22, %rs9;}

	// end inline asm
	add.s32 	%r47, %r99, 2;
	div.s32 	%r48, %r47, %r23;
	add.s32 	%r49, %r5, %r48;
	mul.wide.s32 	%rd19, %r49, 4;
	add.s64 	%rd20, %rd1, %rd19;
	ld.global.nc.f32 	%f39, [%rd20];
	mul.f32 	%f40, %f22, %f39;
	fma.rn.f32 	%f41, %f21, %f40, %f38;
	ld.global.nc.u16 	%rs10, [%rd70+-2];
	// begin inline asm
	{  cvt.f32.f16 %f23, %rs10;}

	// end inline asm
	ld.global.nc.u8 	%rs28, [%rd14+3];
	cvt.u16.u8 	%rs11, %rs28;
	// begin inline asm
	{cvt.rn.f16x2.e4m3x2 %r37, %rs11;}

	// end inline asm
	cvt.u16.u32 	%rs12, %r37;
	// begin inline asm
	{  cvt.f32.f16 %f24, %rs12;}

	// end inline asm
	add.s32 	%r50, %r99, 3;
	div.s32 	%r51, %r50, %r23;
	add.s32 	%r52, %r5, %r51;
	mul.wide.s32 	%rd21, %r52, 4;
	add.s64 	%rd22, %rd1, %rd21;
	ld.global.nc.f32 	%f42, [%rd22];
	mul.f32 	%f43, %f24, %f42;
	fma.rn.f32 	%f44, %f23, %f43, %f41;
	ld.global.nc.u16 	%rs13, [%rd70];
	// begin inline asm
	{  cvt.f32.f16 %f25, %rs13;}

	// end inline asm
	ld.global.nc.u8 	%rs29, [%rd14+4];
	cvt.u16.u8 	%rs14, %rs29;
	// begin inline asm
	{cvt.rn.f16x2.e4m3x2 %r38, %rs14;}

	// end inline asm
	cvt.u16.u32 	%rs15, %r38;
	// begin inline asm
	{  cvt.f32.f16 %f26, %rs15;}

	// end inline asm
	add.s32 	%r53, %r99, 4;
	div.s32 	%r54, %r53, %r23;
	add.s32 	%r55, %r5, %r54;
	mul.wide.s32 	%rd23, %r55, 4;
	add.s64 	%rd24, %rd1, %rd23;
	ld.global.nc.f32 	%f45, [%rd24];
	mul.f32 	%f46, %f26, %f45;
	fma.rn.f32 	%f47, %f25, %f46, %f44;
	ld.global.nc.u16 	%rs16, [%rd70+2];
	// begin inline asm
	{  cvt.f32.f16 %f27, %rs16;}

	// end inline asm
	ld.global.nc.u8 	%rs30, [%rd14+5];
	cvt.u16.u8 	%rs17, %rs30;
	// begin inline asm
	{cvt.rn.f16x2.e4m3x2 %r39, %rs17;}

	// end inline asm
	cvt.u16.u32 	%rs18, %r39;
	// begin inline asm
	{  cvt.f32.f16 %f28, %rs18;}

	// end inline asm
	add.s32 	%r56, %r99, 5;
	div.s32 	%r57, %r56, %r23;
	add.s32 	%r58, %r5, %r57;
	mul.wide.s32 	%rd25, %r58, 4;
	add.s64 	%rd26, %rd1, %rd25;
	ld.global.nc.f32 	%f48, [%rd26];
	mul.f32 	%f49, %f28, %f48;
	fma.rn.f32 	%f50, %f27, %f49, %f47;
	ld.global.nc.u16 	%rs19, [%rd70+4];
	// begin inline asm
	{  cvt.f32.f16 %f29, %rs19;}

	// end inline asm
	ld.global.nc.u8 	%rs31, [%rd14+6];
	cvt.u16.u8 	%rs20, %rs31;
	// begin inline asm
	{cvt.rn.f16x2.e4m3x2 %r40, %rs20;}

	// end inline asm
	cvt.u16.u32 	%rs21, %r40;
	// begin inline asm
	{  cvt.f32.f16 %f30, %rs21;}

	// end inline asm
	add.s32 	%r59, %r99, 6;
	div.s32 	%r60, %r59, %r23;
	add.s32 	%r61, %r5, %r60;
	mul.wide.s32 	%rd27, %r61, 4;
	add.s64 	%rd28, %rd1, %rd27;
	ld.global.nc.f32 	%f51, [%rd28];
	mul.f32 	%f52, %f30, %f51;
	fma.rn.f32 	%f53, %f29, %f52, %f50;
	ld.global.nc.u16 	%rs22, [%rd70+6];
	// begin inline asm
	{  cvt.f32.f16 %f31, %rs22;}

	// end inline asm
	ld.global.nc.u8 	%rs32, [%rd14+7];
	cvt.u16.u8 	%rs23, %rs32;
	// begin inline asm
	{cvt.rn.f16x2.e4m3x2 %r41, %rs23;}

	// end inline asm
	cvt.u16.u32 	%rs24, %r41;
	// begin inline asm
	{  cvt.f32.f16 %f32, %rs24;}

	// end inline asm
	add.s32 	%r62, %r99, 7;
	div.s32 	%r63, %r62, %r23;
	add.s32 	%r64, %r5, %r63;
	mul.wide.s32 	%rd29, %r64, 4;
	add.s64 	%rd30, %rd1, %rd29;
	ld.global.nc.f32 	%f54, [%rd30];
	mul.f32 	%f55, %f32, %f54;
	fma.rn.f32 	%f98, %f31, %f55, %f53;
	add.s64 	%rd70, %rd70, 16;
	add.s32 	%r98, %r98, 8;
	add.s32 	%r99, %r99, 8;
	setp.ne.s32 	%p6, %r99, %r101;
	@%p6 bra 	$L__BB0_4;
$L__BB0_5:
	setp.eq.s32 	%p7, %r6, 0;
	@%p7 bra 	$L__BB0_13;
	and.b32  	%r13, %r18, 3;
	setp.lt.u32 	%p8, %r6, 4;
	@%p8 bra 	$L__BB0_8;
	add.s32 	%r69, %r101, %r3;
	mul.wide.u32 	%rd31, %r69, 2;
	add.s64 	%rd32, %rd3, %rd31;
	ld.global.nc.u16 	%rs33, [%rd32];
	// begin inline asm
	{  cvt.f32.f16 %f57, %rs33;}

	// end inline asm
	add.s32 	%r70, %r101, %r4;
	cvt.s64.s32 	%rd33, %r70;
	add.s64 	%rd34, %rd2, %rd33;
	ld.global.nc.u8 	%rs45, [%rd34];
	cvt.u16.u8 	%rs34, %rs45;
	// begin inline asm
	{cvt.rn.f16x2.e4m3x2 %r65, %rs34;}

	// end inline asm
	cvt.u16.u32 	%rs35, %r65;
	// begin inline asm
	{  cvt.f32.f16 %f58, %rs35;}

	// end inline asm
	div.s32 	%r71, %r101, %r23;
	add.s32 	%r72, %r5, %r71;
	mul.wide.s32 	%rd35, %r72, 4;
	add.s64 	%rd36, %rd1, %rd35;
	ld.global.nc.f32 	%f65, [%rd36];
	mul.f32 	%f66, %f58, %f65;
	fma.rn.f32 	%f67, %f57, %f66, %f98;
	add.s32 	%r73, %r101, 1;
	cvt.u64.u32 	%rd37, %r3;
	cvt.u64.u32 	%rd38, %r101;
	add.s64 	%rd39, %rd38, %rd37;
	shl.b64 	%rd40, %rd39, 1;
	add.s64 	%rd41, %rd3, %rd40;
	ld.global.nc.u16 	%rs36, [%rd41+2];
	// begin inline asm
	{  cvt.f32.f16 %f59, %rs36;}

	// end inline asm
	ld.global.nc.u8 	%rs46, [%rd34+1];
	cvt.u16.u8 	%rs37, %rs46;
	// begin inline asm
	{cvt.rn.f16x2.e4m3x2 %r66, %rs37;}

	// end inline asm
	cvt.u16.u32 	%rs38, %r66;
	// begin inline asm
	{  cvt.f32.f16 %f60, %rs38;}

	// end inline asm
	div.s32 	%r74, %r73, %r23;
	add.s32 	%r75, %r5, %r74;
	mul.wide.s32 	%rd42, %r75, 4;
	add.s64 	%rd43, %rd1, %rd42;
	ld.global.nc.f32 	%f68, [%rd43];
	mul.f32 	%f69, %f60, %f68;
	fma.rn.f32 	%f70, %f59, %f69, %f67;
	add.s32 	%r76, %r101, 2;
	ld.global.nc.u16 	%rs39, [%rd41+4];
	// begin inline asm
	{  cvt.f32.f16 %f61, %rs39;}

	// end inline asm
	ld.global.nc.u8 	%rs47, [%rd34+2];
	cvt.u16.u8 	%rs40, %rs47;
	// begin inline asm
	{cvt.rn.f16x2.e4m3x2 %r67, %rs40;}

	// end inline asm
	cvt.u16.u32 	%rs41, %r67;
	// begin inline asm
	{  cvt.f32.f16 %f62, %rs41;}

	// end inline asm
	div.s32 	%r77, %r76, %r23;
	add.s32 	%r78, %r5, %r77;
	mul.wide.s32 	%rd44, %r78, 4;
	add.s64 	%rd45, %rd1, %rd44;
	ld.global.nc.f32 	%f71, [%rd45];
	mul.f32 	%f72, %f62, %f71;
	fma.rn.f32 	%f73, %f61, %f72, %f70;
	add.s32 	%r79, %r101, 3;
	ld.global.nc.u16 	%rs42, [%rd41+6];
	// begin inline asm
	{  cvt.f32.f16 %f63, %rs42;}

	// end inline asm
	ld.global.nc.u8 	%rs48, [%rd34+3];
	cvt.u16.u8 	%rs43, %rs48;
	// begin inline asm
	{cvt.rn.f16x2.e4m3x2 %r68, %rs43;}

	// end inline asm
	cvt.u16.u32 	%rs44, %r68;
	// begin inline asm
	{  cvt.f32.f16 %f64, %rs44;}

	// end inline asm
	div.s32 	%r80, %r79, %r23;
	add.s32 	%r81, %r5, %r80;
	mul.wide.s32 	%rd46, %r81, 4;
	add.s64 	%rd47, %rd1, %rd46;
	ld.global.nc.f32 	%f74, [%rd47];
	mul.f32 	%f75, %f64, %f74;
	fma.rn.f32 	%f98, %f63, %f75, %f73;
	add.s32 	%r101, %r101, 4;
$L__BB0_8:
	setp.eq.s32 	%p9, %r13, 0;
	@%p9 bra 	$L__BB0_13;
	setp.eq.s32 	%p10, %r13, 1;
	@%p10 bra 	$L__BB0_11;
	add.s32 	%r84, %r101, %r3;
	mul.wide.u32 	%rd48, %r84, 2;
	add.s64 	%rd49, %rd3, %rd48;
	ld.global.nc.u16 	%rs49, [%rd49];
	// begin inline asm
	{  cvt.f32.f16 %f77, %rs49;}

	// end inline asm
	add.s32 	%r85, %r101, %r4;
	cvt.s64.s32 	%rd50, %r85;
	add.s64 	%rd51, %rd2, %rd50;
	ld.global.nc.u8 	%rs55, [%rd51];
	cvt.u16.u8 	%rs50, %rs55;
	// begin inline asm
	{cvt.rn.f16x2.e4m3x2 %r82, %rs50;}

	// end inline asm
	cvt.u16.u32 	%rs51, %r82;
	// begin inline asm
	{  cvt.f32.f16 %f78, %rs51;}

	// end inline asm
	div.s32 	%r86, %r101, %r23;
	add.s32 	%r87, %r5, %r86;
	mul.wide.s32 	%rd52, %r87, 4;
	add.s64 	%rd53, %rd1, %rd52;
	ld.global.nc.f32 	%f81, [%rd53];
	mul.f32 	%f82, %f78, %f81;
	fma.rn.f32 	%f83, %f77, %f82, %f98;
	add.s32 	%r88, %r101, 1;
	cvt.u64.u32 	%rd54, %r3;
	cvt.u64.u32 	%rd55, %r101;
	add.s64 	%rd56, %rd55, %rd54;
	shl.b64 	%rd57, %rd56, 1;
	add.s64 	%rd58, %rd3, %rd57;
	ld.global.nc.u16 	%rs52, [%rd58+2];
	// begin inline asm
	{  cvt.f32.f16 %f79, %rs52;}

	// end inline asm
	ld.global.nc.u8 	%rs56, [%rd51+1];
	cvt.u16.u8 	%rs53, %rs56;
	// begin inline asm
	{cvt.rn.f16x2.e4m3x2 %r83, %rs53;}

	// end inline asm
	cvt.u16.u32 	%rs54, %r83;
	// begin inline asm
	{  cvt.f32.f16 %f80, %rs54;}

	// end inline asm
	div.s32 	%r89, %r88, %r23;
	add.s32 	%r90, %r5, %r89;
	mul.wide.s32 	%rd59, %r90, 4;
	add.s64 	%rd60, %rd1, %rd59;
	ld.global.nc.f32 	%f84, [%rd60];
	mul.f32 	%f85, %f80, %f84;
	fma.rn.f32 	%f98, %f79, %f85, %f83;
	add.s32 	%r101, %r101, 2;
$L__BB0_11:
	and.b32  	%r91, %r18, 1;
	setp.eq.b32 	%p11, %r91, 1;
	not.pred 	%p12, %p11;
	@%p12 bra 	$L__BB0_13;
	add.s32 	%r93, %r101, %r3;
	mul.wide.u32 	%rd61, %r93, 2;
	add.s64 	%rd62, %rd3, %rd61;
	ld.global.nc.u16 	%rs57, [%rd62];
	// begin inline asm
	{  cvt.f32.f16 %f86, %rs57;}

	// end inline asm
	add.s32 	%r94, %r101, %r4;
	cvt.s64.s32 	%rd63, %r94;
	add.s64 	%rd64, %rd2, %rd63;
	ld.global.nc.u8 	%rs60, [%rd64];
	cvt.u16.u8 	%rs58, %rs60;
	// begin inline asm
	{cvt.rn.f16x2.e4m3x2 %r92, %rs58;}

	// end inline asm
	cvt.u16.u32 	%rs59, %r92;
	// begin inline asm
	{  cvt.f32.f16 %f87, %rs59;}

	// end inline asm
	div.s32 	%r95, %r101, %r23;
	add.s32 	%r96, %r5, %r95;
	mul.wide.s32 	%rd65, %r96, 4;
	add.s64 	%rd66, %rd1, %rd65;
	ld.global.nc.f32 	%f88, [%rd66];
	mul.f32 	%f89, %f87, %f88;
	fma.rn.f32 	%f98, %f86, %f89, %f98;
$L__BB0_13:
	// begin inline asm
	{  cvt.rn.f16.f32 %rs61, %f98;}

	// end inline asm
	mad.lo.s32 	%r97, %r19, %r1, %r2;
	cvta.to.global.u64 	%rd67, %rd7;
	mul.wide.s32 	%rd68, %r97, 2;
	add.s64 	%rd69, %rd67, %rd68;
	st.global.u16 	[%rd69], %rs61;
$L__BB0_14:
	ret;

}
.entry _ZN36_GLOBAL__N__fbebae31_4_k_cu_8079da9f25gemm_fp8_blockwise_kernelI13__nv_bfloat16EEvPK13__nv_fp8_e4m3PKfPKT_PS7_iiiiiii(
	.param .u64 .ptr .align 1 _ZN36_GLOBAL__N__fbebae31_4_k_cu_8079da9f25gemm_fp8_blockwise_kernelI13__nv_bfloat16EEvPK13__nv_fp8_e4m3PKfPKT_PS7_iiiiiii_param_0,
	.param .u64 .ptr .align 1 _ZN36_GLOBAL__N__fbebae31_4_k_cu_8079da9f25gemm_fp8_blockwise_kernelI13__nv_bfloat16EEvPK13__nv_fp8_e4m3PKfPKT_PS7_iiiiiii_param_1,
	.param .u64 .ptr .align 1 _ZN36_GLOBAL__N__fbebae31_4_k_cu_8079da9f25gemm_fp8_blockwise_kernelI13__nv_bfloat16EEvPK13__nv_fp8_e4m3PKfPKT_PS7_iiiiiii_param_2,
	.param .u64 .ptr .align 1 _ZN36_GLOBAL__N__fbebae31_4_k_cu_8079da9f25gemm_fp8_blockwise_kernelI13__nv_bfloat16EEvPK13__nv_fp8_e4m3PKfPKT_PS7_iiiiiii_param_3,
	.param .u32 _ZN36_GLOBAL__N__fbebae31_4_k_cu_8079da9f25gemm_fp8_blockwise_kernelI13__nv_bfloat16EEvPK13__nv_fp8_e4m3PKfPKT_PS7_iiiiiii_param_4,
	.param .u32 _ZN36_GLOBAL__N__fbebae31_4_k_cu_8079da9f25gemm_fp8_blockwise_kernelI13__nv_bfloat16EEvPK13__nv_fp8_e4m3PKfPKT_PS7_iiiiiii_param_5,
	.param .u32 _ZN36_GLOBAL__N__fbebae31_4_k_cu_8079da9f25gemm_fp8_blockwise_kernelI13__nv_bfloat16EEvPK13__nv_fp8_e4m3PKfPKT_PS7_iiiiiii_param_6,
	.param .u32 _ZN36_GLOBAL__N__fbebae31_4_k_cu_8079da9f25gemm_fp8_blockwise_kernelI13__nv_bfloat16EEvPK13__nv_fp8_e4m3PKfPKT_PS7_iiiiiii_param_7,
	.param .u32 _ZN36_GLOBAL__N__fbebae31_4_k_cu_8079da9f25gemm_fp8_blockwise_kernelI13__nv_bfloat16EEvPK13__nv_fp8_e4m3PKfPKT_PS7_iiiiiii_param_8,
	.param .u32 _ZN36_GLOBAL__N__fbebae31_4_k_cu_8079da9f25gemm_fp8_blockwise_kernelI13__nv_bfloat16EEvPK13__nv_fp8_e4m3PKfPKT_PS7_iiiiiii_param_9,
	.param .u32 _ZN36_GLOBAL__N__fbebae31_4_k_cu_8079da9f25gemm_fp8_blockwise_kernelI13__nv_bfloat16EEvPK13__nv_fp8_e4m3PKfPKT_PS7_iiiiiii_param_10
)
{
	.reg .pred 	%p<13>;
	.reg .b16 	%rs<62>;
	.reg .b32 	%r<103>;
	.reg .b32 	%f<99>;
	.reg .b64 	%rd<71>;

	ld.param.u64 	%rd8, [_ZN36_GLOBAL__N__fbebae31_4_k_cu_8079da9f25gemm_fp8_blockwise_kernelI13__nv_bfloat16EEvPK13__nv_fp8_e4m3PKfPKT_PS7_iiiiiii_param_0];
	ld.param.u64 	%rd9, [_ZN36_GLOBAL__N__fbebae31_4_k_cu_8079da9f25gemm_fp8_blockwise_kernelI13__nv_bfloat16EEvPK13__nv_fp8_e4m3PKfPKT_PS7_iiiiiii_param_1];
	ld.param.u64 	%rd10, [_ZN36_GLOBAL__N__fbebae31_4_k_cu_8079da9f25gemm_fp8_blockwise_kernelI13__nv_bfloat16EEvPK13__nv_fp8_e4m3PKfPKT_PS7_iiiiiii_param_2];
	ld.param.u64 	%rd7, [_ZN36_GLOBAL__N__fbebae31_4_k_cu_8079da9f25gemm_fp8_blockwise_kernelI13__nv_bfloat16EEvPK13__nv_fp8_e4m3PKfPKT_PS7_iiiiiii_param_3];
	ld.param.u32 	%r24, [_ZN36_GLOBAL__N__fbebae31_4_k_cu_8079da9f25gemm_fp8_blockwise_kernelI13__nv_bfloat16EEvPK13__nv_fp8_e4m3PKfPKT_PS7_iiiiiii_param_4];
	ld.param.u32 	%r18, [_ZN36_GLOBAL__N__fbebae31_4_k_cu_8079da9f25gemm_fp8_blockwise_kernelI13__nv_bfloat16EEvPK13__nv_fp8_e4m3PKfPKT_PS7_iiiiiii_param_5];
	ld.param.u32 	%r19, [_ZN36_GLOBAL__N__fbebae31_4_k_cu_8079da9f25gemm_fp8_blockwise_kernelI13__nv_bfloat16EEvPK13__nv_fp8_e4m3PKfPKT_PS7_iiiiiii_param_6];
	ld.param.u32 	%r20, [_ZN36_GLOBAL__N__fbebae31_4_k_cu_8079da9f25gemm_fp8_blockwise_kernelI13__nv_bfloat16EEvPK13__nv_fp8_e4m3PKfPKT_PS7_iiiiiii_param_7];
	ld.param.u32 	%r21, [_ZN36_GLOBAL__N__fbebae31_4_k_cu_8079da9f25gemm_fp8_blockwise_kernelI13__nv_bfloat16EEvPK13__nv_fp8_e4m3PKfPKT_PS7_iiiiiii_param_8];
	ld.param.u32 	%r22, [_ZN36_GLOBAL__N__fbebae31_4_k_cu_8079da9f25gemm_fp8_blockwise_kernelI13__nv_bfloat16EEvPK13__nv_fp8_e4m3PKfPKT_PS7_iiiiiii_param_9];
	ld.param.u32 	%r23, [_ZN36_GLOBAL__N__fbebae31_4_k_cu_8079da9f25gemm_fp8_blockwise_kernelI13__nv_bfloat16EEvPK13__nv_fp8_e4m3PKfPKT_PS7_iiiiiii_param_10];
	cvta.to.global.u64 	%rd1, %rd9;
	cvta.to.global.u64 	%rd2, %rd8;
	cvta.to.global.u64 	%rd3, %rd10;
	mov.u32 	%r25, %ctaid.y;
	mov.u32 	%r26, %ntid.y;
	mov.u32 	%r27, %tid.y;
	mad.lo.s32 	%r1, %r25, %r26, %r27;
	mov.u32 	%r28, %ctaid.x;
	mov.u32 	%r29, %ntid.x;
	mov.u32 	%r30, %tid.x;
	mad.lo.s32 	%r2, %r28, %r29, %r30;
	setp.ge.s32 	%p1, %r1, %r24;
	setp.ge.s32 	%p2, %r2, %r19;
	or.pred  	%p3, %p1, %p2;
	@%p3 bra 	$L__BB1_14;
	setp.lt.s32 	%p4, %r18, 1;
	mov.f32 	%f98, 0f00000000;
	@%p4 bra 	$L__BB1_13;
	mul.lo.s32 	%r3, %r18, %r1;
	mul.lo.s32 	%r4, %r20, %r2;
	div.s32 	%r32, %r2, %r22;
	mul.lo.s32 	%r5, %r32, %r21;
	and.b32  	%r6, %r18, 7;
	setp.lt.u32 	%p5, %r18, 8;
	mov.f32 	%f98, 0f00000000;
	mov.b32 	%r101, 0;
	@%p5 bra 	$L__BB1_5;
	and.b32  	%r101, %r18, 2147483640;
	mul.wide.u32 	%rd11, %r3, 2;
	add.s64 	%rd12, %rd11, %rd3;
	add.s64 	%rd70, %rd12, 8;
	mov.f32 	%f98, 0f00000000;
	mov.b32 	%r99, 0;
	mov.u32 	%r98, %r4;
$L__BB1_4:
	.pragma "nounroll";
	cvt.s64.s32 	%rd13, %r98;
	add.s64 	%rd14, %rd2, %rd13;
	ld.global.nc.u16 	%rs1, [%rd70+-8];
	// begin inline asm
	{ cvt.f32.bf16 %f17, %rs1;}

	// end inline asm
	ld.global.nc.u8 	%rs25, [%rd14];
	cvt.u16.u8 	%rs2, %rs25;
	// begin inline asm
	{cvt.rn.f16x2.e4m3x2 %r34, %rs2;}

	// end inline asm
	cvt.u16.u32 	%rs3, %r34;
	// begin inline asm
	{  cvt.f32.f16 %f18, %rs3;}

	// end inline asm
	div.s32 	%r42, %r99, %r23;
	add.s32 	%r43, %r5, %r42;
	mul.wide.s32 	%rd15, %r43, 4;
	add.s64 	%rd16, %rd1, %rd15;
	ld.global.nc.f32 	%f33, [%rd16];
	mul.f32 	%f34, %f18, %f33;
	fma.rn.f32 	%f35, %f17, %f34, %f98;
	ld.global.nc.u16 	%rs4, [%rd70+-6];
	// begin inline asm
	{ cvt.f32.bf16 %f19, %rs4;}

	// end inline asm
	ld.global.nc.u8 	%rs26, [%rd14+1];
	cvt.u16.u8 	%rs5, %rs26;
	// begin inline asm
	{cvt.rn.f16x2.e4m3x2 %r35, %rs5;}

	// end inline asm
	cvt.u16.u32 	%rs6, %r35;
	// begin inline asm
	{  cvt.f32.f16 %f20, %rs6;}

	// end inline asm
	add.s32 	%r44, %r99, 1;
	div.s32 	%r45, %r44, %r23;
	add.s32 	%r46, %r5, %r45;
	mul.wide.s32 	%rd17, %r46, 4;
	add.s64 	%rd18, %rd1, %rd17;
	ld.global.nc.f32 	%f36, [%rd18];
	mul.f32 	%f37, %f20, %f36;
	fma.rn.f32 	%f38, %f19, %f37, %f35;
	ld.global.nc.u16 	%rs7, [%rd70+-4];
	// begin inline asm
	{ cvt.f32.bf16 %f21, %rs7;}

	// end inline asm
	ld.global.nc.u8 	%rs27, [%rd14+2];
	cvt.u16.u8 	%rs8, %rs27;
	// begin inline asm
	{cvt.rn.f16x2.e4m3x2 %r36, %rs8;}

	// end inline asm
	cvt.u16.u32 	%rs9, %r36;
	// begin inline asm
	{  cvt.f32.f16 %f22, %rs9;}

	// end inline asm
	add.s32 	%r47, %r99, 2;
	div.s32 	%r48, %r47, %r23;
	add.s32 	%r49, %r5, %r48;
	mul.wide.s32 	%rd19, %r49, 4;
	add.s64 	%rd20, %rd1, %rd19;
	ld.global.nc.f32 	%f39, [%rd20];
	mul.f32 	%f40, %f22, %f39;
	fma.rn.f32 	%f41, %f21, %f40, %f38;
	ld.global.nc.u16 	%rs10, [%rd70+-2];
	// begin inline asm
	{ cvt.f32.bf16 %f23, %rs10;}

	// end inline asm
	ld.global.nc.u8 	%rs28, [%rd14+3];
	cvt.u16.u8 	%rs11, %rs28;
	// begin inline asm
	{cvt.rn.f16x2.e4m3x2 %r37, %rs11;}

	// end inline asm
	cvt.u16.u32 	%rs12, %r37;
	// begin inline asm
	{  cvt.f32.f16 %f24, %rs12;}

	// end inline asm
	add.s32 	%r50, %r99, 3;
	div.s32 	%r51, %r50, %r23;
	add.s32 	%r52, %r5, %r51;
	mul.wide.s32 	%rd21, %r52, 4;
	add.s64 	%rd22, %rd1, %rd21;
	ld.global.nc.f32 	%f42, [%rd22];
	mul.f32 	%f43, %f24, %f42;
	fma.rn.f32 	%f44, %f23, %f43, %f41;
	ld.global.nc.u16 	%rs13, [%rd70];
	// begin inline asm
	{ cvt.f32.bf16 %f25, %rs13;}

	// end inline asm
	ld.global.nc.u8 	%rs29, [%rd14+4];
	cvt.u16.u8 	%rs14, %rs29;
	// begin inline asm
	{cvt.rn.f16x2.e4m3x2 %r38, %rs14;}

	// end inline asm
	cvt.u16.u32 	%rs15, %r38;
	// begin inline asm
	{  cvt.f32.f16 %f26, %rs15;}

	// end inline asm
	add.s32 	%r53, %r99, 4;
	div.s32 	%r54, %r53, %r23;
	add.s32 	%r55, %r5, %r54;
	mul.wide.s32 	%rd23, %r55, 4;
	add.s64 	%rd24, %rd1, %rd23;
	ld.global.nc.f32 	%f45, [%rd24];
	mul.f32 	%f46, %f26, %f45;
	fma.rn.f32 	%f47, %f25, %f46, %f44;
	ld.global.nc.u16 	%rs16, [%rd70+2];
	// begin inline asm
	{ cvt.f32.bf16 %f27, %rs16;}

	// end inline asm
	ld.global.nc.u8 	%rs30, [%rd14+5];
	cvt.u16.u8 	%rs17, %rs30;
	// begin inline asm
	{cvt.rn.f16x2.e4m3x2 %r39, %rs17;}

	// end inline asm
	cvt.u16.u32 	%rs18, %r39;
	// begin inline asm
	{  cvt.f32.f16 %f28, %rs18;}

	// end inline asm
	add.s32 	%r56, %r99, 5;
	div.s32 	%r57, %r56, %r23;
	add.s32 	%r58, %r5, %r57;
	mul.wide.s32 	%rd25, %r58, 4;
	add.s64 	%rd26, %rd1, %rd25;
	ld.global.nc.f32 	%f48, [%rd26];
	mul.f32 	%f49, %f28, %f48;
	fma.rn.f32 	%f50, %f27, %f49, %f47;
	ld.global.nc.u16 	%rs19, [%rd70+4];
	// begin inline asm
	{ cvt.f32.bf16 %f29, %rs19;}

	// end inline asm
	ld.global.nc.u8 	%rs31, [%rd14+6];
	cvt.u16.u8 	%rs20, %rs31;
	// begin inline asm
	{cvt.rn.f16x2.e4m3x2 %r40, %rs20;}

	// end inline asm
	cvt.u16.u32 	%rs21, %r40;
	// begin inline asm
	{  cvt.f32.f16 %f30, %rs21;}

	// end inline asm
	add.s32 	%r59, %r99, 6;
	div.s32 	%r60, %r59, %r23;
	add.s32 	%r61, %r5, %r60;
	mul.wide.s32 	%rd27, %r61, 4;
	add.s64 	%rd28, %rd1, %rd27;
	ld.global.nc.f32 	%f51, [%rd28];
	mul.f32 	%f52, %f30, %f51;
	fma.rn.f32 	%f53, %f29, %f52, %f50;
	ld.global.nc.u16 	%rs22, [%rd70+6];
	// begin inline asm
	{ cvt.f32.bf16 %f31, %rs22;}

	// end inline asm
	ld.global.nc.u8 	%rs32, [%rd14+7];
	cvt.u16.u8 	%rs23, %rs32;
	// begin inline asm
	{cvt.rn.f16x2.e4m3x2 %r41, %rs23;}

	// end inline asm
	cvt.u16.u32 	%rs24, %r41;
	// begin inline asm
	{  cvt.f32.f16 %f32, %rs24;}

	// end inline asm
	add.s32 	%r62, %r99, 7;
	div.s32 	%r63, %r62, %r23;
	add.s32 	%r64, %r5, %r63;
	mul.wide.s32 	%rd29, %r64, 4;
	add.s64 	%rd30, %rd1, %rd29;
	ld.global.nc.f32 	%f54, [%rd30];
	mul.f32 	%f55, %f32, %f54;
	fma.rn.f32 	%f98, %f31, %f55, %f53;
	add.s64 	%rd70, %rd70, 16;
	add.s32 	%r98, %r98, 8;
	add.s32 	%r99, %r99, 8;
	setp.ne.s32 	%p6, %r99, %r101;
	@%p6 bra 	$L__BB1_4;
$L__BB1_5:
	setp.eq.s32 	%p7, %r6, 0;
	@%p7 bra 	$L__BB1_13;
	and.b32  	%r13, %r18, 3;
	setp.lt.u32 	%p8, %r6, 4;
	@%p8 bra 	$L__BB1_8;
	add.s32 	%r69, %r101, %r3;
	mul.wide.u32 	%rd31, %r69, 2;
	add.s64 	%rd32, %rd3, %rd31;
	ld.global.nc.u16 	%rs33, [%rd32];
	// begin inline asm
	{ cvt.f32.bf16 %f57, %rs33;}

	// end inline asm
	add.s32 	%r70, %r101, %r4;
	cvt.s64.s32 	%rd33, %r70;
	add.s64 	%rd34, %rd2, %rd33;
	ld.global.nc.u8 	%rs45, [%rd34];
	cvt.u16.u8 	%rs34, %rs45;
	// begin inline asm
	{cvt.rn.f16x2.e4m3x2 %r65, %rs34;}

	// end inline asm
	cvt.u16.u32 	%rs35, %r65;
	// begin inline asm
	{  cvt.f32.f16 %f58, %rs35;}

	// end inline asm
	div.s32 	%r71, %r101, %r23;
	add.s32 	%r72, %r5, %r71;
	mul.wide.s32 	%rd35, %r72, 4;
	add.s64 	%rd36, %rd1, %rd35;
	ld.global.nc.f32 	%f65, [%rd36];
	mul.f32 	%f66, %f58, %f65;
	fma.rn.f32 	%f67, %f57, %f66, %f98;
	add.s32 	%r73, %r101, 1;
	cvt.u64.u32 	%rd37, %r3;
	cvt.u64.u32 	%rd38, %r101;
	add.s64 	%rd39, %rd38, %rd37;
	shl.b64 	%rd40, %rd39, 1;
	add.s64 	%rd41, %rd3, %rd40;
	ld.global.nc.u16 	%rs36, [%rd41+2];
	// begin inline asm
	{ cvt.f32.bf16 %f59, %rs36;}

	// end inline asm
	ld.global.nc.u8 	%rs46, [%rd34+1];
	cvt.u16.u8 	%rs37, %rs46;
	// begin inline asm
	{cvt.rn.f16x2.e4m3x2 %r66, %rs37;}

	// end inline asm
	cvt.u16.u32 	%rs38, %r66;
	// begin inline asm
	{  cvt.f32.f16 %f60, %rs38;}

	// end inline asm
	div.s32 	%r74, %r73, %r23;
	add.s32 	%r75, %r5, %r74;
	mul.wide.s32 	%rd42, %r75, 4;
	add.s64 	%rd43, %rd1, %rd42;
	ld.global.nc.f32 	%f68, [%rd43];
	mul.f32 	%f69, %f60, %f68;
	fma.rn.f32 	%f70, %f59, %f69, %f67;
	add.s32 	%r76, %r101, 2;
	ld.global.nc.u16 	%rs39, [%rd41+4];
	// begin inline asm
	{ cvt.f32.bf16 %f61, %rs39;}

	// end inline asm
	ld.global.nc.u8 	%rs47, [%rd34+2];
	cvt.u16.u8 	%rs40, %rs47;
	// begin inline asm
	{cvt.rn.f16x2.e4m3x2 %r67, %rs40;}

	// end inline asm
	cvt.u16.u32 	%rs41, %r67;
	// begin inline asm
	{  cvt.f32.f16 %f62, %rs41;}

	// end inline asm
	div.s32 	%r77, %r76, %r23;
	add.s32 	%r78, %r5, %r77;
	mul.wide.s32 	%rd44, %r78, 4;
	add.s64 	%rd45, %rd1, %rd44;
	ld.global.nc.f32 	%f71, [%rd45];
	mul.f32 	%f72, %f62, %f71;
	fma.rn.f32 	%f73, %f61, %f72, %f70;
	add.s32 	%r79, %r101, 3;
	ld.global.nc.u16 	%rs42, [%rd41+6];
	// begin inline asm
	{ cvt.f32.bf16 %f63, %rs42;}

	// end inline asm
	ld.global.nc.u8 	%rs48, [%rd34+3];
	cvt.u16.u8 	%rs43, %rs48;
	// begin inline asm
	{cvt.rn.f16x2.e4m3x2 %r68, %rs43;}

	// end inline asm
	cvt.u16.u32 	%rs44, %r68;
	// begin inline asm
	{  cvt.f32.f16 %f64, %rs44;}

	// end inline asm
	div.s32 	%r80, %r79, %r23;
	add.s32 	%r81, %r5, %r80;
	mul.wide.s32 	%rd46, %r81, 4;
	add.s64 	%rd47, %rd1, %rd46;
	ld.global.nc.f32 	%f74, [%rd47];
	mul.f32 	%f75, %f64, %f74;
	fma.rn.f32 	%f98, %f63, %f75, %f73;
	add.s32 	%r101, %r101, 4;
$L__BB1_8:
	setp.eq.s32 	%p9, %r13, 0;
	@%p9 bra 	$L__BB1_13;
	setp.eq.s32 	%p10, %r13, 1;
	@%p10 bra 	$L__BB1_11;
	add.s32 	%r84, %r101, %r3;
	mul.wide.u32 	%rd48, %r84, 2;
	add.s64 	%rd49, %rd3, %rd48;
	ld.global.nc.u16 	%rs49, [%rd49];
	// begin inline asm
	{ cvt.f32.bf16 %f77, %rs49;}

	// end inline asm
	add.s32 	%r85, %r101, %r4;
	cvt.s64.s32 	%rd50, %r85;
	add.s64 	%rd51, %rd2, %rd50;
	ld.global.nc.u8 	%rs55, [%rd51];
	cvt.u16.u8 	%rs50, %rs55;
	// begin inline asm
	{cvt.rn.f16x2.e4m3x2 %r82, %rs50;}

	// end inline asm
	cvt.u16.u32 	%rs51, %r82;
	// begin inline asm
	{  cvt.f32.f16 %f78, %rs51;}

	// end inline asm
	div.s32 	%r86, %r101, %r23;
	add.s32 	%r87, %r5, %r86;
	mul.wide.s32 	%rd52, %r87, 4;
	add.s64 	%rd53, %rd1, %rd52;
	ld.global.nc.f32 	%f81, [%rd53];
	mul.f32 	%f82, %f78, %f81;
	fma.rn.f32 	%f83, %f77, %f82, %f98;
	add.s32 	%r88, %r101, 1;
	cvt.u64.u32 	%rd54, %r3;
	cvt.u64.u32 	%rd55, %r101;
	add.s64 	%rd56, %rd55, %rd54;
	shl.b64 	%rd57, %rd56, 1;
	add.s64 	%rd58, %rd3, %rd57;
	ld.global.nc.u16 	%rs52, [%rd58+2];
	// begin inline asm
	{ cvt.f32.bf16 %f79, %rs52;}

	// end inline asm
	ld.global.nc.u8 	%rs56, [%rd51+1];
	cvt.u16.u8 	%rs53, %rs56;
	// begin inline asm
	{cvt.rn.f16x2.e4m3x2 %r83, %rs53;}

	// end inline asm
	cvt.u16.u32 	%rs54, %r83;
	// begin inline asm
	{  cvt.f32.f16 %f80, %rs54;}

	// end inline asm
	div.s32 	%r89, %r88, %r23;
	add.s32 	%r90, %r5, %r89;
	mul.wide.s32 	%rd59, %r90, 4;
	add.s64 	%rd60, %rd1, %rd59;
	ld.global.nc.f32 	%f84, [%rd60];
	mul.f32 	%f85, %f80, %f84;
	fma.rn.f32 	%f98, %f79, %f85, %f83;
	add.s32 	%r101, %r101, 2;
$L__BB1_11:
	and.b32  	%r91, %r18, 1;
	setp.eq.b32 	%p11, %r91, 1;
	not.pred 	%p12, %p11;
	@%p12 bra 	$L__BB1_13;
	add.s32 	%r93, %r101, %r3;
	mul.wide.u32 	%rd61, %r93, 2;
	add.s64 	%rd62, %rd3, %rd61;
	ld.global.nc.u16 	%rs57, [%rd62];
	// begin inline asm
	{ cvt.f32.bf16 %f86, %rs57;}

	// end inline asm
	add.s32 	%r94, %r101, %r4;
	cvt.s64.s32 	%rd63, %r94;
	add.s64 	%rd64, %rd2, %rd63;
	ld.global.nc.u8 	%rs60, [%rd64];
	cvt.u16.u8 	%rs58, %rs60;
	// begin inline asm
	{cvt.rn.f16x2.e4m3x2 %r92, %rs58;}

	// end inline asm
	cvt.u16.u32 	%rs59, %r92;
	// begin inline asm
	{  cvt.f32.f16 %f87, %rs59;}

	// end inline asm
	div.s32 	%r95, %r101, %r23;
	add.s32 	%r96, %r5, %r95;
	mul.wide.s32 	%rd65, %r96, 4;
	add.s64 	%rd66, %rd1, %rd65;
	ld.global.nc.f32 	%f88, [%rd66];
	mul.f32 	%f89, %f87, %f88;
	fma.rn.f32 	%f98, %f86, %f89, %f98;
$L__BB1_13:
	// begin inline asm
	{  cvt.rn.bf16.f32 %rs61, %f98;}

	// end inline asm
	mad.lo.s32 	%r97, %r19, %r1, %r2;
	cvta.to.global.u64 	%rd67, %rd7;
	mul.wide.s32 	%rd68, %r97, 2;
	add.s64 	%rd69, %rd67, %rd68;
	st.global.u16 	[%rd69], %rs61;
$L__BB1_14:
	ret;

}
.entry _ZN36_GLOBAL__N__fbebae31_4_k_cu_8079da9f25gemm_fp8_blockwise_kernelIfEEvPK13__nv_fp8_e4m3PKfPKT_PS6_iiiiiii(
	.param .u64 .ptr .align 1 _ZN36_GLOBAL__N__fbebae31_4_k_cu_8079da9f25gemm_fp8_blockwise_kernelIfEEvPK13__nv_fp8_e4m3PKfPKT_PS6_iiiiiii_param_0,
	.param .u64 .ptr .align 1 _ZN36_GLOBAL__N__fbebae31_4_k_cu_8079da9f25gemm_fp8_blockwise_kernelIfEEvPK13__nv_fp8_e4m3PKfPKT_PS6_iiiiiii_param_1,
	.param .u64 .ptr .align 1 _ZN36_GLOBAL__N__fbebae31_4_k_cu_8079da9f25gemm_fp8_blockwise_kernelIfEEvPK13__nv_fp8_e4m3PKfPKT_PS6_iiiiiii_param_2,
	.param .u64 .ptr .align 1 _ZN36_GLOBAL__N__fbebae31_4_k_cu_8079da9f25gemm_fp8_blockwise_kernelIfEEvPK13__nv_fp8_e4m3PKfPKT_PS6_iiiiiii_param_3,
	.param .u32 _ZN36_GLOBAL__N__fbebae31_4_k_cu_8079da9f25gemm_fp8_blockwise_kernelIfEEvPK13__nv_fp8_e4m3PKfPKT_PS6_iiiiiii_param_4,
	.param .u32 _ZN36_GLOBAL__N__fbebae31_4_k_cu_8079da9f25gemm_fp8_blockwise_kernelIfEEvPK13__nv_fp8_e4m3PKfPKT_PS6_iiiiiii_param_5,
	.param .u32 _ZN36_GLOBAL__N__fbebae31_4_k_cu_8079da9f25gemm_fp8_blockwise_kernelIfEEvPK13__nv_fp8_e4m3PKfPKT_PS6_iiiiiii_param_6,
	.param .u32 _ZN36_GLOBAL__N__fbebae31_4_k_cu_8079da9f25gemm_fp8_blockwise_kernelIfEEvPK13__nv_fp8_e4m3PKfPKT_PS6_iiiiiii_param_7,
	.param .u32 _ZN36_GLOBAL__N__fbebae31_4_k_cu_8079da9f25gemm_fp8_blockwise_kernelIfEEvPK13__nv_fp8_e4m3PKfPKT_PS6_iiiiiii_param_8,
	.param .u32 _ZN36_GLOBAL__N__fbebae31_4_k_cu_8079da9f25gemm_fp8_blockwise_kernelIfEEvPK13__nv_fp8_e4m3PKfPKT_PS6_iiiiiii_param_9,
	.param .u32 _ZN36_GLOBAL__N__fbebae31_4_k_cu_8079da9f25gemm_fp8_blockwise_kernelIfEEvPK13__nv_fp8_e4m3PKfPKT_PS6_iiiiiii_param_10
)
{
	.reg .pred 	%p<13>;
	.reg .b16 	%rs<46>;
	.reg .b32 	%r<103>;
	.reg .b32 	%f<98>;
	.reg .b64 	%rd<71>;

	ld.param.u64 	%rd8, [_ZN36_GLOBAL__N__fbebae31_4_k_cu_8079da9f25gemm_fp8_blockwise_kernelIfEEvPK13__nv_fp8_e4m3PKfPKT_PS6_iiiiiii_param_0];
	ld.param.u64 	%rd9, [_ZN36_GLOBAL__N__fbebae31_4_k_cu_8079da9f25gemm_fp8_blockwise_kernelIfEEvPK13__nv_fp8_e4m3PKfPKT_PS6_iiiiiii_param_1];
	ld.param.u64 	%rd10, [_ZN36_GLOBAL__N__fbebae31_4_k_cu_8079da9f25gemm_fp8_blockwise_kernelIfEEvPK13__nv_fp8_e4m3PKfPKT_PS6_iiiiiii_param_2];
	ld.param.u64 	%rd7, [_ZN36_GLOBAL__N__fbebae31_4_k_cu_8079da9f25gemm_fp8_blockwise_kernelIfEEvPK13__nv_fp8_e4m3PKfPKT_PS6_iiiiiii_param_3];
	ld.param.u32 	%r24, [_ZN36_GLOBAL__N__fbebae31_4_k_cu_8079da9f25gemm_fp8_blockwise_kernelIfEEvPK13__nv_fp8_e4m3PKfPKT_PS6_iiiiiii_param_4];
	ld.param.u32 	%r18, [_ZN36_GLOBAL__N__fbebae31_4_k_cu_8079da9f25gemm_fp8_blockwise_kernelIfEEvPK13__nv_fp8_e4m3PKfPKT_PS6_iiiiiii_param_5];
	ld.param.u32 	%r19, [_ZN36_GLOBAL__N__fbebae31_4_k_cu_8079da9f25gemm_fp8_blockwise_kernelIfEEvPK13__nv_fp8_e4m3PKfPKT_PS6_iiiiiii_param_6];
	ld.param.u32 	%r20, [_ZN36_GLOBAL__N__fbebae31_4_k_cu_8079da9f25gemm_fp8_blockwise_kernelIfEEvPK13__nv_fp8_e4m3PKfPKT_PS6_iiiiiii_param_7];
	ld.param.u32 	%r21, [_ZN36_GLOBAL__N__fbebae31_4_k_cu_8079da9f25gemm_fp8_blockwise_kernelIfEEvPK13__nv_fp8_e4m3PKfPKT_PS6_iiiiiii_param_8];
	ld.param.u32 	%r22, [_ZN36_GLOBAL__N__fbebae31_4_k_cu_8079da9f25gemm_fp8_blockwise_kernelIfEEvPK13__nv_fp8_e4m3PKfPKT_PS6_iiiiiii_param_9];
	ld.param.u32 	%r23, [_ZN36_GLOBAL__N__fbebae31_4_k_cu_8079da9f25gemm_fp8_blockwise_kernelIfEEvPK13__nv_fp8_e4m3PKfPKT_PS6_iiiiiii_param_10];
	cvta.to.global.u64 	%rd1, %rd9;
	cvta.to.global.u64 	%rd2, %rd8;
	cvta.to.global.u64 	%rd3, %rd10;
	mov.u32 	%r25, %ctaid.y;
	mov.u32 	%r26, %ntid.y;
	mov.u32 	%r27, %tid.y;
	mad.lo.s32 	%r1, %r25, %r26, %r27;
	mov.u32 	%r28, %ctaid.x;
	mov.u32 	%r29, %ntid.x;
	mov.u32 	%r30, %tid.x;
	mad.lo.s32 	%r2, %r28, %r29, %r30;
	setp.ge.s32 	%p1, %r1, %r24;
	setp.ge.s32 	%p2, %r2, %r19;
	or.pred  	%p3, %p1, %p2;
	@%p3 bra 	$L__BB2_14;
	setp.lt.s32 	%p4, %r18, 1;
	mov.f32 	%f97, 0f00000000;
	@%p4 bra 	$L__BB2_13;
	mul.lo.s32 	%r3, %r18, %r1;
	mul.lo.s32 	%r4, %r20, %r2;
	div.s32 	%r32, %r2, %r22;
	mul.lo.s32 	%r5, %r32, %r21;
	and.b32  	%r6, %r18, 7;
	setp.lt.u32 	%p5, %r18, 8;
	mov.f32 	%f97, 0f00000000;
	mov.b32 	%r101, 0;
	@%p5 bra 	$L__BB2_5;
	and.b32  	%r101, %r18, 2147483640;
	mul.wide.u32 	%rd11, %r3, 4;
	add.s64 	%rd12, %rd11, %rd3;
	add.s64 	%rd70, %rd12, 16;
	mov.f32 	%f97, 0f00000000;
	mov.b32 	%r99, 0;
	mov.u32 	%r98, %r4;
$L__BB2_4:
	.pragma "nounroll";
	cvt.s64.s32 	%rd13, %r98;
	add.s64 	%rd14, %rd2, %rd13;
	ld.global.nc.f32 	%f25, [%rd70+-16];
	ld.global.nc.u8 	%rs17, [%rd14];
	cvt.u16.u8 	%rs1, %rs17;
	// begin inline asm
	{cvt.rn.f16x2.e4m3x2 %r34, %rs1;}

	// end inline asm
	cvt.u16.u32 	%rs2, %r34;
	// begin inline asm
	{  cvt.f32.f16 %f17, %rs2;}

	// end inline asm
	div.s32 	%r42, %r99, %r23;
	add.s32 	%r43, %r5, %r42;
	mul.wide.s32 	%rd15, %r43, 4;
	add.s64 	%rd16, %rd1, %rd15;
	ld.global.nc.f32 	%f26, [%rd16];
	mul.f32 	%f27, %f17, %f26;
	fma.rn.f32 	%f28, %f25, %f27, %f97;
	ld.global.nc.f32 	%f29, [%rd70+-12];
	ld.global.nc.u8 	%rs18, [%rd14+1];
	cvt.u16.u8 	%rs3, %rs18;
	// begin inline asm
	{cvt.rn.f16x2.e4m3x2 %r35, %rs3;}

	// end inline asm
	cvt.u16.u32 	%rs4, %r35;
	// begin inline asm
	{  cvt.f32.f16 %f18, %rs4;}

	// end inline asm
	add.s32 	%r44, %r99, 1;
	div.s32 	%r45, %r44, %r23;
	add.s32 	%r46, %r5, %r45;
	mul.wide.s32 	%rd17, %r46, 4;
	add.s64 	%rd18, %rd1, %rd17;
	ld.global.nc.f32 	%f30, [%rd18];
	mul.f32 	%f31, %f18, %f30;
	fma.rn.f32 	%f32, %f29, %f31, %f28;
	ld.global.nc.f32 	%f33, [%rd70+-8];
	ld.global.nc.u8 	%rs19, [%rd14+2];
	cvt.u16.u8 	%rs5, %rs19;
	// begin inline asm
	{cvt.rn.f16x2.e4m3x2 %r36, %rs5;}

	// end inline asm
	cvt.u16.u32 	%rs6, %r36;
	// begin inline asm
	{  cvt.f32.f16 %f19, %rs6;}

	// end inline asm
	add.s32 	%r47, %r99, 2;
	div.s32 	%r48, %r47, %r23;
	add.s32 	%r49, %r5, %r48;
	mul.wide.s32 	%rd19, %r49, 4;
	add.s64 	%rd20, %rd1, %rd19;
	ld.global.nc.f32 	%f34, [%rd20];
	mul.f32 	%f35, %f19, %f34;
	fma.rn.f32 	%f36, %f33, %f35, %f32;
	ld.global.nc.f32 	%f37, [%rd70+-4];
	ld.global.nc.u8 	%rs20, [%rd14+3];
	cvt.u16.u8 	%rs7, %rs20;
	// begin inline asm
	{cvt.rn.f16x2.e4m3x2 %r37, %rs7;}

	// end inline asm
	cvt.u16.u32 	%rs8, %r37;
	// begin inline asm
	{  cvt.f32.f16 %f20, %rs8;}

	// end inline asm
	add.s32 	%r50, %r99, 3;
	div.s32 	%r51, %r50, %r23;
	add.s32 	%r52, %r5, %r51;
	mul.wide.s32 	%rd21, %r52, 4;
	add.s64 	%rd22, %rd1, %rd21;
	ld.global.nc.f32 	%f38, [%rd22];
	mul.f32 	%f39, %f20, %f38;
	fma.rn.f32 	%f40, %f37, %f39, %f36;
	ld.global.nc.f32 	%f41, [%rd70];
	ld.global.nc.u8 	%rs21, [%rd14+4];
	cvt.u16.u8 	%rs9, %rs21;
	// begin inline asm
	{cvt.rn.f16x2.e4m3x2 %r38, %rs9;}

	// end inline asm
	cvt.u16.u32 	%rs10, %r38;
	// begin inline asm
	{  cvt.f32.f16 %f21, %rs10;}

	// end inline asm
	add.s32 	%r53, %r99, 4;
	div.s32 	%r54, %r53, %r23;
	add.s32 	%r55, %r5, %r54;
	mul.wide.s32 	%rd23, %r55, 4;
	add.s64 	%rd24, %rd1, %rd23;
	ld.global.nc.f32 	%f42, [%rd24];
	mul.f32 	%f43, %f21, %f42;
	fma.rn.f32 	%f44, %f41, %f43, %f40;
	ld.global.nc.f32 	%f45, [%rd70+4];
	ld.global.nc.u8 	%rs22, [%rd14+5];
	cvt.u16.u8 	%rs11, %rs22;
	// begin inline asm
	{cvt.rn.f16x2.e4m3x2 %r39, %rs11;}

	// end inline asm
	cvt.u16.u32 	%rs12, %r39;
	// begin inline asm
	{  cvt.f32.f16 %f22, %rs12;}

	// end inline asm
	add.s32 	%r56, %r99, 5;
	div.s32 	%r57, %r56, %r23;
	add.s32 	%r58, %r5, %r57;
	mul.wide.s32 	%rd25, %r58, 4;
	add.s64 	%rd26, %rd1, %rd25;
	ld.global.nc.f32 	%f46, [%rd26];
	mul.f32 	%f47, %f22, %f46;
	fma.rn.f32 	%f48, %f45, %f47, %f44;
	ld.global.nc.f32 	%f49, [%rd70+8];
	ld.global.nc.u8 	%rs23, [%rd14+6];
	cvt.u16.u8 	%rs13, %rs23;
	// begin inline asm
	{cvt.rn.f16x2.e4m3x2 %r40, %rs13;}

	// end inline asm
	cvt.u16.u32 	%rs14, %r40;
	// begin inline asm
	{  cvt.f32.f16 %f23, %rs14;}

	// end inline asm
	add.s32 	%r59, %r99, 6;
	div.s32 	%r60, %r59, %r23;
	add.s32 	%r61, %r5, %r60;
	mul.wide.s32 	%rd27, %r61, 4;
	add.s64 	%rd28, %rd1, %rd27;
	ld.global.nc.f32 	%f50, [%rd28];
	mul.f32 	%f51, %f23, %f50;
	fma.rn.f32 	%f52, %f49, %f51, %f48;
	ld.global.nc.f32 	%f53, [%rd70+12];
	ld.global.nc.u8 	%rs24, [%rd14+7];
	cvt.u16.u8 	%rs15, %rs24;
	// begin inline asm
	{cvt.rn.f16x2.e4m3x2 %r41, %rs15;}

	// end inline asm
	cvt.u16.u32 	%rs16, %r41;
	// begin inline asm
	{  cvt.f32.f16 %f24, %rs16;}

	// end inline asm
	add.s32 	%r62, %r99, 7;
	div.s32 	%r63, %r62, %r23;
	add.s32 	%r64, %r5, %r63;
	mul.wide.s32 	%rd29, %r64, 4;
	add.s64 	%rd30, %rd1, %rd29;
	ld.global.nc.f32 	%f54, [%rd30];
	mul.f32 	%f55, %f24, %f54;
	fma.rn.f32 	%f97, %f53, %f55, %f52;
	add.s64 	%rd70, %rd70, 32;
	add.s32 	%r98, %r98, 8;
	add.s32 	%r99, %r99, 8;
	setp.ne.s32 	%p6, %r99, %r101;
	@%p6 bra 	$L__BB2_4;
$L__BB2_5:
	setp.eq.s32 	%p7, %r6, 0;
	@%p7 bra 	$L__BB2_13;
	and.b32  	%r13, %r18, 3;
	setp.lt.u32 	%p8, %r6, 4;
	@%p8 bra 	$L__BB2_8;
	add.s32 	%r69, %r101, %r3;
	mul.wide.u32 	%rd31, %r69, 4;
	add.s64 	%rd32, %rd3, %rd31;
	ld.global.nc.f32 	%f61, [%rd32];
	add.s32 	%r70, %r101, %r4;
	cvt.s64.s32 	%rd33, %r70;
	add.s64 	%rd34, %rd2, %rd33;
	ld.global.nc.u8 	%rs33, [%rd34];
	cvt.u16.u8 	%rs25, %rs33;
	// begin inline asm
	{cvt.rn.f16x2.e4m3x2 %r65, %rs25;}

	// end inline asm
	cvt.u16.u32 	%rs26, %r65;
	// begin inline asm
	{  cvt.f32.f16 %f57, %rs26;}

	// end inline asm
	div.s32 	%r71, %r101, %r23;
	add.s32 	%r72, %r5, %r71;
	mul.wide.s32 	%rd35, %r72, 4;
	add.s64 	%rd36, %rd1, %rd35;
	ld.global.nc.f32 	%f62, [%rd36];
	mul.f32 	%f63, %f57, %f62;
	fma.rn.f32 	%f64, %f61, %f63, %f97;
	add.s32 	%r73, %r101, 1;
	cvt.u64.u32 	%rd37, %r3;
	cvt.u64.u32 	%rd38, %r101;
	add.s64 	%rd39, %rd38, %rd37;
	shl.b64 	%rd40, %rd39, 2;
	add.s64 	%rd41, %rd3, %rd40;
	ld.global.nc.f32 	%f65, [%rd41+4];
	ld.global.nc.u8 	%rs34, [%rd34+1];
	cvt.u16.u8 	%rs27, %rs34;
	// begin inline asm
	{cvt.rn.f16x2.e4m3x2 %r66, %rs27;}

	// end inline asm
	cvt.u16.u32 	%rs28, %r66;
	// begin inline asm
	{  cvt.f32.f16 %f58, %rs28;}

	// end inline asm
	div.s32 	%r74, %r73, %r23;
	add.s32 	%r75, %r5, %r74;
	mul.wide.s32 	%rd42, %r75, 4;
	add.s64 	%rd43, %rd1, %rd42;
	ld.global.nc.f32 	%f66, [%rd43];
	mul.f32 	%f67, %f58, %f66;
	fma.rn.f32 	%f68, %f65, %f67, %f64;
	add.s32 	%r76, %r101, 2;
	ld.global.nc.f32 	%f69, [%rd41+8];
	ld.global.nc.u8 	%rs35, [%rd34+2];
	cvt.u16.u8 	%rs29, %rs35;
	// begin inline asm
	{cvt.rn.f16x2.e4m3x2 %r67, %rs29;}

	// end inline asm
	cvt.u16.u32 	%rs30, %r67;
	// begin inline asm
	{  cvt.f32.f16 %f59, %rs30;}

	// end inline asm
	div.s32 	%r77, %r76, %r23;
	add.s32 	%r78, %r5, %r77;
	mul.wide.s32 	%rd44, %r78, 4;
	add.s64 	%rd45, %rd1, %rd44;
	ld.global.nc.f32 	%f70, [%rd45];
	mul.f32 	%f71, %f59, %f70;
	fma.rn.f32 	%f72, %f69, %f71, %f68;
	add.s32 	%r79, %r101, 3;
	ld.global.nc.f32 	%f73, [%rd41+12];
	ld.global.nc.u8 	%rs36, [%rd34+3];
	cvt.u16.u8 	%rs31, %rs36;
	// begin inline asm
	{cvt.rn.f16x2.e4m3x2 %r68, %rs31;}

	// end inline asm
	cvt.u16.u32 	%rs32, %r68;
	// begin inline asm
	{  cvt.f32.f16 %f60, %rs32;}

	// end inline asm
	div.s32 	%r80, %r79, %r23;
	add.s32 	%r81, %r5, %r80;
	mul.wide.s32 	%rd46, %r81, 4;
	add.s64 	%rd47, %rd1, %rd46;
	ld.global.nc.f32 	%f74, [%rd47];
	mul.f32 	%f75, %f60, %f74;
	fma.rn.f32 	%f97, %f73, %f75, %f72;
	add.s32 	%r101, %r101, 4;
$L__BB2_8:
	setp.eq.s32 	%p9, %r13, 0;
	@%p9 bra 	$L__BB2_13;
	setp.eq.s32 	%p10, %r13, 1;
	@%p10 bra 	$L__BB2_11;
	add.s32 	%r84, %r101, %r3;
	mul.wide.u32 	%rd48, %r84, 4;
	add.s64 	%rd49, %rd3, %rd48;
	ld.global.nc.f32 	%f79, [%rd49];
	add.s32 	%r85, %r101, %r4;
	cvt.s64.s32 	%rd50, %r85;
	add.s64 	%rd51, %rd2, %rd50;
	ld.global.nc.u8 	%rs41, [%rd51];
	cvt.u16.u8 	%rs37, %rs41;
	// begin inline asm
	{cvt.rn.f16x2.e4m3x2 %r82, %rs37;}

	// end inline asm
	cvt.u16.u32 	%rs38, %r82;
	// begin inline asm
	{  cvt.f32.f16 %f77, %rs38;}

	// end inline asm
	div.s32 	%r86, %r101, %r23;
	add.s32 	%r87, %r5, %r86;
	mul.wide.s32 	%rd52, %r87, 4;
	add.s64 	%rd53, %rd1, %rd52;
	ld.global.nc.f32 	%f80, [%rd53];
	mul.f32 	%f81, %f77, %f80;
	fma.rn.f32 	%f82, %f79, %f81, %f97;
	add.s32 	%r88, %r101, 1;
	cvt.u64.u32 	%rd54, %r3;
	cvt.u64.u32 	%rd55, %r101;
	add.s64 	%rd56, %rd55, %rd54;
	shl.b64 	%rd57, %rd56, 2;
	add.s64 	%rd58, %rd3, %rd57;
	ld.global.nc.f32 	%f83, [%rd58+4];
	ld.global.nc.u8 	%rs42, [%rd51+1];
	cvt.u16.u8 	%rs39, %rs42;
	// begin inline asm
	{cvt.rn.f16x2.e4m3x2 %r83, %rs39;}

	// end inline asm
	cvt.u16.u32 	%rs40, %r83;
	// begin inline asm
	{  cvt.f32.f16 %f78, %rs40;}

	// end inline asm
	div.s32 	%r89, %r88, %r23;
	add.s32 	%r90, %r5, %r89;
	mul.wide.s32 	%rd59, %r90, 4;
	add.s64 	%rd60, %rd1, %rd59;
	ld.global.nc.f32 	%f84, [%rd60];
	mul.f32 	%f85, %f78, %f84;
	fma.rn.f32 	%f97, %f83, %f85, %f82;
	add.s32 	%r101, %r101, 2;
$L__BB2_11:
	and.b32  	%r91, %r18, 1;
	setp.eq.b32 	%p11, %r91, 1;
	not.pred 	%p12, %p11;
	@%p12 bra 	$L__BB2_13;
	add.s32 	%r93, %r101, %r3;
	mul.wide.u32 	%rd61, %r93, 4;
	add.s64 	%rd62, %rd3, %rd61;
	ld.global.nc.f32 	%f87, [%rd62];
	add.s32 	%r94, %r101, %r4;
	cvt.s64.s32 	%rd63, %r94;
	add.s64 	%rd64, %rd2, %rd63;
	ld.global.nc.u8 	%rs45, [%rd64];
	cvt.u16.u8 	%rs43, %rs45;
	// begin inline asm
	{cvt.rn.f16x2.e4m3x2 %r92, %rs43;}

	// end inline asm
	cvt.u16.u32 	%rs44, %r92;
	// begin inline asm
	{  cvt.f32.f16 %f86, %rs44;}

	// end inline asm
	div.s32 	%r95, %r101, %r23;
	add.s32 	%r96, %r5, %r95;
	mul.wide.s32 	%rd65, %r96, 4;
	add.s64 	%rd66, %rd1, %rd65;
	ld.global.nc.f32 	%f88, [%rd66];
	mul.f32 	%f89, %f86, %f88;
	fma.rn.f32 	%f97, %f87, %f89, %f97;
$L__BB2_13:
	mad.lo.s32 	%r97, %r19, %r1, %r2;
	cvta.to.global.u64 	%rd67, %rd7;
	mul.wide.s32 	%rd68, %r97, 4;
	add.s64 	%rd69, %rd67, %rd68;
	st.global.f32 	[%rd69], %f97;
$L__BB2_14:
	ret;

}


// ===== COMPILED SASS (sm_100) =====

	.target	sm_100

	.elftype	@"ET_EXEC"


//--------------------- .note.nv.tkinfo           --------------------------
	.section	.note.nv.tkinfo,"",@"SHT_NOTE"
	.sectionflags	@"SHF_NOTE_NV_TKINFO"
	.tkinfo
        /*0018*/ 	.word	0x00000002
        /*0030*/ 	.string	""
        /*0030*/ 	.string	"ptxas"
        /*0030*/ 	.string	"Cuda compilation tools, release 13.0, V13.0.88"
        /*0030*/ 	.string	"Build cuda_13.0.r13.0/compiler.36424714_0"
        /*0030*/ 	.string	"-arch sm_100 -m 64 "



//--------------------- .note.nv.cuinfo           --------------------------
	.section	.note.nv.cuinfo,"",@"SHT_NOTE"
	.sectionflags	@"SHF_NOTE_NV_CUINFO"
        /*0018*/ 	.short	0x0002
        /*001a*/ 	.short	0x0064
        /*001c*/ 	.short	0x0082
	.zero		2


//--------------------- .nv.info                  --------------------------
	.section	.nv.info,"",@"SHT_CUDA_INFO"
	.align	4


	//----- nvinfo : EIATTR_REGCOUNT
	.align		4
        /*0000*/ 	.byte	0x04, 0x2f
        /*0002*/ 	.short	(.L_1 - .L_0)
	.align		4
.L_0:
        /*0004*/ 	.word	index@(_ZN36_GLOBAL__N__fbebae31_4_k_cu_8079da9f25gemm_fp8_blockwise_kernelI6__halfEEvPK13__nv_fp8_e4m3PKfPKT_PS7_iiiiiii)
        /*0008*/ 	.word	0x00000020


	//----- nvinfo : EIATTR_FRAME_SIZE
	.align		4
.L_1:
        /*000c*/ 	.byte	0x04, 0x11
        /*000e*/ 	.short	(.L_3 - .L_2)
	.align		4
.L_2:
        /*0010*/ 	.word	index@(_ZN36_GLOBAL__N__fbebae31_4_k_cu_8079da9f25gemm_fp8_blockwise_kernelI6__halfEEvPK13__nv_fp8_e4m3PKfPKT_PS7_iiiiiii)
        /*0014*/ 	.word	0x00000000


	//----- nvinfo : EIATTR_REGCOUNT
	.align		4
.L_3:
        /*0018*/ 	.byte	0x04, 0x2f
        /*001a*/ 	.short	(.L_5 - .L_4)
	.align		4
.L_4:
        /*001c*/ 	.word	index@(_ZN36_GLOBAL__N__fbebae31_4_k_cu_8079da9f25gemm_fp8_blockwise_kernelI13__nv_bfloat16EEvPK13__nv_fp8_e4m3PKfPKT_PS7_iiiiiii)
        /*0020*/ 	.word	0x00000020


	//----- nvinfo : EIATTR_FRAME_SIZE
	.align		4
.L_5:
        /*0024*/ 	.byte	0x04, 0x11
        /*0026*/ 	.short	(.L_7 - .L_6)
	.align		4
.L_6:
        /*0028*/ 	.word	index@(_ZN36_GLOBAL__N__fbebae31_4_k_cu_8079da9f25gemm_fp8_blockwise_kernelI13__nv_bfloat16EEvPK13__nv_fp8_e4m3PKfPKT_PS7_iiiiiii)
        /*002c*/ 	.word	0x00000000


	//----- nvinfo : EIATTR_REGCOUNT
	.align		4
.L_7:
        /*0030*/ 	.byte	0x04, 0x2f
        /*0032*/ 	.short	(.L_9 - .L_8)
	.align		4
.L_8:
        /*0034*/ 	.word	index@(_ZN36_GLOBAL__N__fbebae31_4_k_cu_8079da9f25gemm_fp8_blockwise_kernelIfEEvPK13__nv_fp8_e4m3PKfPKT_PS6_iiiiiii)
        /*0038*/ 	.word	0x00000020


	//----- nvinfo : EIATTR_FRAME_SIZE
	.align		4
.L_9:
        /*003c*/ 	.byte	0x04, 0x11
        /*003e*/ 	.short	(.L_11 - .L_10)
	.align		4
.L_10:
        /*0040*/ 	.word	index@(_ZN36_GLOBAL__N__fbebae31_4_k_cu_8079da9f25gemm_fp8_blockwise_kernelIfEEvPK13__nv_fp8_e4m3PKfPKT_PS6_iiiiiii)
        /*0044*/ 	.word	0x00000000


	//----- nvinfo : EIATTR_MIN_STACK_SIZE
	.align		4
.L_11:
        /*0048*/ 	.byte	0x04, 0x12
        /*004a*/ 	.short	(.L_13 - .L_12)
	.align		4
.L_12:
        /*004c*/ 	.word	index@(_ZN36_GLOBAL__N__fbebae31_4_k_cu_8079da9f25gemm_fp8_blockwise_kernelIfEEvPK13__nv_fp8_e4m3PKfPKT_PS6_iiiiiii)
        /*0050*/ 	.word	0x00000000


	//----- nvinfo : EIATTR_MIN_STACK_SIZE
	.align		4
.L_13:
        /*0054*/ 	.byte	0x04, 0x12
        /*0056*/ 	.short	(.L_15 - .L_14)
	.align		4
.L_14:
        /*0058*/ 	.word	index@(_ZN36_GLOBAL__N__fbebae31_4_k_cu_8079da9f25gemm_fp8_blockwise_kernelI13__nv_bfloat16EEvPK13__nv_fp8_e4m3PKfPKT_PS7_iiiiiii)
        /*005c*/ 	.word	0x00000000


	//----- nvinfo : EIATTR_MIN_STACK_SIZE
	.align		4
.L_15:
        /*0060*/ 	.byte	0x04, 0x12
        /*0062*/ 	.short	(.L_17 - .L_16)
	.align		4
.L_16:
        /*0064*/ 	.word	index@(_ZN36_GLOBAL__N__fbebae31_4_k_cu_8079da9f25gemm_fp8_blockwise_kernelI6__halfEEvPK13__nv_fp8_e4m3PKfPKT_PS7_iiiiiii)
        /*0068*/ 	.word	0x00000000
.L_17:


//--------------------- .nv.compat                --------------------------
	.section	.nv.compat,"",@"SHT_CUDA_COMPAT_INFO"
	.align	4
        /*0000*/ 	.byte	0x02, 0x09, 0x00, 0x00, 0x02, 0x02, 0x02, 0x00, 0x02, 0x05, 0x05, 0x00, 0x03, 0x07, 0x01, 0x01
        /*0010*/ 	.byte	0x02, 0x03, 0x00, 0x00, 0x02, 0x06, 0x01, 0x00, 0x04, 0x0b, 0x08, 0x00, 0x09, 0x00, 0x00, 0x00
        /*0020*/ 	.byte	0x00, 0x00, 0x00, 0x00


//--------------------- .nv.info._ZN36_GLOBAL__N__fbebae31_4_k_cu_8079da9f25gemm_fp8_blockwise_kernelIfEEvPK13__nv_fp8_e4m3PKfPKT_PS6_iiiiiii --------------------------
	.section	.nv.info._ZN36_GLOBAL__N__fbebae31_4_k_cu_8079da9f25gemm_fp8_blockwise_kernelIfEEvPK13__nv_fp8_e4m3PKfPKT_PS6_iiiiiii,"",@"SHT_CUDA_INFO"
	.sectionflags	@""
	.align	4


	//----- nvinfo : EIATTR_CUDA_API_VERSION
	.align		4
        /*0000*/ 	.byte	0x04, 0x37
        /*0002*/ 	.short	(.L_19 - .L_18)
.L_18:
        /*0004*/ 	.word	0x00000082


	//----- nvinfo : EIATTR_KPARAM_INFO
	.align		4
.L_19:
        /*0008*/ 	.byte	0x04, 0x17
        /*000a*/ 	.short	(.L_21 - .L_20)
.L_20:
        /*000c*/ 	.word	0x00000000
        /*0010*/ 	.short	0x000a
        /*0012*/ 	.short	0x0038
        /*0014*/ 	.byte	0x00, 0xf0, 0x11, 0x00


	//----- nvinfo : EIATTR_KPARAM_INFO
	.align		4
.L_21:
        /*0018*/ 	.byte	0x04, 0x17
        /*001a*/ 	.short	(.L_23 - .L_22)
.L_22:
        /*001c*/ 	.word	0x00000000
        /*0020*/ 	.short	0x0009
        /*0022*/ 	.short	0x0034
        /*0024*/ 	.byte	0x00, 0xf0, 0x11, 0x00


	//----- nvinfo : EIATTR_KPARAM_INFO
	.align		4
.L_23:
        /*0028*/ 	.byte	0x04, 0x17
        /*002a*/ 	.short	(.L_25 - .L_24)
.L_24:
        /*002c*/ 	.word	0x00000000
        /*0030*/ 	.short	0x0008
        /*0032*/ 	.short	0x0030
        /*0034*/ 	.byte	0x00, 0xf0, 0x11, 0x00


	//----- nvinfo : EIATTR_KPARAM_INFO
	.align		4
.L_25:
        /*0038*/ 	.byte	0x04, 0x17
        /*003a*/ 	.short	(.L_27 - .L_26)
.L_26:
        /*003c*/ 	.word	0x00000000
        /*0040*/ 	.short	0x0007
        /*0042*/ 	.short	0x002c
        /*0044*/ 	.byte	0x00, 0xf0, 0x11, 0x00


	//----- nvinfo : EIATTR_KPARAM_INFO
	.align		4
.L_27:
        /*0048*/ 	.byte	0x04, 0x17
        /*004a*/ 	.short	(.L_29 - .L_28)
.L_28:
        /*004c*/ 	.word	0x00000000
        /*0050*/ 	.short	0x0006
        /*0052*/ 	.short	0x0028
        /*0054*/ 	.byte	0x00, 0xf0, 0x11, 0x00


	//----- nvinfo : EIATTR_KPARAM_INFO
	.align		4
.L_29:
        /*0058*/ 	.byte	0x04, 0x17
        /*005a*/ 	.short	(.L_31 - .L_30)
.L_30:
        /*005c*/ 	.word	0x00000000
        /*0060*/ 	.short	0x0005
        /*0062*/ 	.short	0x0024
        /*0064*/ 	.byte	0x00, 0xf0, 0x11, 0x00


	//----- nvinfo : EIATTR_KPARAM_INFO
	.align		4
.L_31:
        /*0068*/ 	.byte	0x04, 0x17
        /*006a*/ 	.short	(.L_33 - .L_32)
.L_32:
        /*006c*/ 	.word	0x00000000
        /*0070*/ 	.short	0x0004
        /*0072*/ 	.short	0x0020
        /*0074*/ 	.byte	0x00, 0xf0, 0x11, 0x00


	//----- nvinfo : EIATTR_KPARAM_INFO
	.align		4
.L_33:
        /*0078*/ 	.byte	0x04, 0x17
        /*007a*/ 	.short	(.L_35 - .L_34)
.L_34:
        /*007c*/ 	.word	0x00000000
        /*0080*/ 	.short	0x0003
        /*0082*/ 	.short	0x0018
        /*0084*/ 	.byte	0x00, 0xf5, 0x21, 0x00


	//----- nvinfo : EIATTR_KPARAM_INFO
	.align		4
.L_35:
        /*0088*/ 	.byte	0x04, 0x17
        /*008a*/ 	.short	(.L_37 - .L_36)
.L_36:
        /*008c*/ 	.word	0x00000000
        /*0090*/ 	.short	0x0002
        /*0092*/ 	.short	0x0010
        /*0094*/ 	.byte	0x00, 0xf5, 0x21, 0x00


	//----- nvinfo : EIATTR_KPARAM_INFO
	.align		4
.L_37:
        /*0098*/ 	.byte	0x04, 0x17
        /*009a*/ 	.short	(.L_39 - .L_38)
.L_38:
        /*009c*/ 	.word	0x00000000
        /*00a0*/ 	.short	0x0001
        /*00a2*/ 	.short	0x0008
        /*00a4*/ 	.byte	0x00, 0xf5, 0x21, 0x00


	//----- nvinfo : EIATTR_KPARAM_INFO
	.align		4
.L_39:
        /*00a8*/ 	.byte	0x04, 0x17
        /*00aa*/ 	.short	(.L_41 - .L_40)
.L_40:
        /*00ac*/ 	.word	0x00000000
        /*00b0*/ 	.short	0x0000
        /*00b2*/ 	.short	0x0000
        /*00b4*/ 	.byte	0x00, 0xf5, 0x21, 0x00


	//----- nvinfo : EIATTR_SPARSE_MMA_MASK
	.align		4
.L_41:
        /*00b8*/ 	.byte	0x03, 0x50
        /*00ba*/ 	.short	0x0000


	//----- nvinfo : EIATTR_MAXREG_COUNT
	.align		4
        /*00bc*/ 	.byte	0x03, 0x1b
        /*00be*/ 	.short	0x00ff


	//----- nvinfo : EIATTR_MERCURY_ISA_VERSION
	.align		4
        /*00c0*/ 	.byte	0x03, 0x5f
        /*00c2*/ 	.short	0x0101


	//----- nvinfo : EIATTR_VRC_CTA_INIT_COUNT
	.align		4
        /*00c4*/ 	.byte	0x02, 0x4a
	.zero		1
	.zero		1


	//----- nvinfo : EIATTR_EXIT_INSTR_OFFSETS
	.align		4
        /*00c8*/ 	.byte	0x04, 0x1c
        /*00ca*/ 	.short	(.L_43 - .L_42)


	//   ....[0]....
.L_42:
        /*00cc*/ 	.word	0x000000d0


	//   ....[1]....
        /*00d0*/ 	.word	0x00002190


	//----- nvinfo : EIATTR_CBANK_PARAM_SIZE
	.align		4
.L_43:
        /*00d4*/ 	.byte	0x03, 0x19
        /*00d6*/ 	.short	0x003c


	//----- nvinfo : EIATTR_PARAM_CBANK
	.align		4
        /*00d8*/ 	.byte	0x04, 0x0a
        /*00da*/ 	.short	(.L_45 - .L_44)
	.align		4
.L_44:
        /*00dc*/ 	.word	index@(.nv.constant0._ZN36_GLOBAL__N__fbebae31_4_k_cu_8079da9f25gemm_fp8_blockwise_kernelIfEEvPK13__nv_fp8_e4m3PKfPKT_PS6_iiiiiii)
        /*00e0*/ 	.short	0x0380
        /*00e2*/ 	.short	0x003c


	//----- nvinfo : EIATTR_SW_WAR
	.align		4
.L_45:
        /*00e4*/ 	.byte	0x04, 0x36
        /*00e6*/ 	.short	(.L_47 - .L_46)
.L_46:
        /*00e8*/ 	.word	0x00000008
.L_47:


//--------------------- .nv.info._ZN36_GLOBAL__N__fbebae31_4_k_cu_8079da9f25gemm_fp8_blockwise_kernelI13__nv_bfloat16EEvPK13__nv_fp8_e4m3PKfPKT_PS7_iiiiiii --------------------------
	.section	.nv.info._ZN36_GLOBAL__N__fbebae31_4_k_cu_8079da9f25gemm_fp8_blockwise_kernelI13__nv_bfloat16EEvPK13__nv_fp8_e4m3PKfPKT_PS7_iiiiiii,"",@"SHT_CUDA_INFO"
	.sectionflags	@""
	.align	4


	//----- nvinfo : EIATTR_CUDA_API_VERSION
	.align		4
        /*0000*/ 	.byte	0x04, 0x37
        /*0002*/ 	.short	(.L_49 - .L_48)
.L_48:
        /*0004*/ 	.word	0x00000082


	//----- nvinfo : EIATTR_KPARAM_INFO
	.align		4
.L_49:
        /*0008*/ 	.byte	0x04, 0x17
        /*000a*/ 	.short	(.L_51 - .L_50)
.L_50:
        /*000c*/ 	.word	0x00000000
        /*0010*/ 	.short	0x000a
        /*0012*/ 	.short	0x0038
        /*0014*/ 	.byte	0x00, 0xf0, 0x11, 0x00


	//----- nvinfo : EIATTR_KPARAM_INFO
	.align		4
.L_51:
        /*0018*/ 	.byte	0x04, 0x17
        /*001a*/ 	.short	(.L_53 - .L_52)
.L_52:
        /*001c*/ 	.word	0x00000000
        /*0020*/ 	.short	0x0009
        /*0022*/ 	.short	0x0034
        /*0024*/ 	.byte	0x00, 0xf0, 0x11, 0x00


	//----- nvinfo : EIATTR_KPARAM_INFO
	.align		4
.L_53:
        /*0028*/ 	.byte	0x04, 0x17
        /*002a*/ 	.short	(.L_55 - .L_54)
.L_54:
        /*002c*/ 	.word	0x00000000
        /*0030*/ 	.short	0x0008
        /*0032*/ 	.short	0x0030
        /*0034*/ 	.byte	0x00, 0xf0, 0x11, 0x00


	//----- nvinfo : EIATTR_KPARAM_INFO
	.align		4
.L_55:
        /*0038*/ 	.byte	0x04, 0x17
        /*003a*/ 	.short	(.L_57 - .L_56)
.L_56:
        /*003c*/ 	.word	0x00000000
        /*0040*/ 	.short	0x0007
        /*0042*/ 	.short	0x002c
        /*0044*/ 	.byte	0x00, 0xf0, 0x11, 0x00


	//----- nvinfo : EIATTR_KPARAM_INFO
	.align		4
.L_57:
        /*0048*/ 	.byte	0x04, 0x17
        /*004a*/ 	.short	(.L_59 - .L_58)
.L_58:
        /*004c*/ 	.word	0x00000000
        /*0050*/ 	.short	0x0006
        /*0052*/ 	.short	0x0028
        /*0054*/ 	.byte	0x00, 0xf0, 0x11, 0x00


	//----- nvinfo : EIATTR_KPARAM_INFO
	.align		4
.L_59:
        /*0058*/ 	.byte	0x04, 0x17
        /*005a*/ 	.short	(.L_61 - .L_60)
.L_60:
        /*005c*/ 	.word	0x00000000
        /*0060*/ 	.short	0x0005
        /*0062*/ 	.short	0x0024
        /*0064*/ 	.byte	0x00, 0xf0, 0x11, 0x00


	//----- nvinfo : EIATTR_KPARAM_INFO
	.align		4
.L_61:
        /*0068*/ 	.byte	0x04, 0x17
        /*006a*/ 	.short	(.L_63 - .L_62)
.L_62:
        /*006c*/ 	.word	0x00000000
        /*0070*/ 	.short	0x0004
        /*0072*/ 	.short	0x0020
        /*0074*/ 	.byte	0x00, 0xf0, 0x11, 0x00


	//----- nvinfo : EIATTR_KPARAM_INFO
	.align		4
.L_63:
        /*0078*/ 	.byte	0x04, 0x17
        /*007a*/ 	.short	(.L_65 - .L_64)
.L_64:
        /*007c*/ 	.word	0x00000000
        /*0080*/ 	.short	0x0003
        /*0082*/ 	.short	0x0018
        /*0084*/ 	.byte	0x00, 0xf5, 0x21, 0x00


	//----- nvinfo : EIATTR_KPARAM_INFO
	.align		4
.L_65:
        /*0088*/ 	.byte	0x04, 0x17
        /*008a*/ 	.short	(.L_67 - .L_66)
.L_66:
        /*008c*/ 	.word	0x00000000
        /*0090*/ 	.short	0x0002
        /*0092*/ 	.short	0x0010
        /*0094*/ 	.byte	0x00, 0xf5, 0x21, 0x00


	//----- nvinfo : EIATTR_KPARAM_INFO
	.align		4
.L_67:
        /*0098*/ 	.byte	0x04, 0x17
        /*009a*/ 	.short	(.L_69 - .L_68)
.L_68:
        /*009c*/ 	.word	0x00000000
        /*00a0*/ 	.short	0x0001
        /*00a2*/ 	.short	0x0008
        /*00a4*/ 	.byte	0x00, 0xf5, 0x21, 0x00


	//----- nvinfo : EIATTR_KPARAM_INFO
	.align		4
.L_69:
        /*00a8*/ 	.byte	0x04, 0x17
        /*00aa*/ 	.short	(.L_71 - .L_70)
.L_70:
        /*00ac*/ 	.word	0x00000000
        /*00b0*/ 	.short	0x0000
        /*00b2*/ 	.short	0x0000
        /*00b4*/ 	.byte	0x00, 0xf5, 0x21, 0x00


	//----- nvinfo : EIATTR_SPARSE_MMA_MASK
	.align		4
.L_71:
        /*00b8*/ 	.byte	0x03, 0x50
        /*00ba*/ 	.short	0x0000


	//----- nvinfo : EIATTR_MAXREG_COUNT
	.align		4
        /*00bc*/ 	.byte	0x03, 0x1b
        /*00be*/ 	.short	0x00ff


	//----- nvinfo : EIATTR_MERCURY_ISA_VERSION
	.align		4
        /*00c0*/ 	.byte	0x03, 0x5f
        /*00c2*/ 	.short	0x0101


	//----- nvinfo : EIATTR_VRC_CTA_INIT_COUNT
	.align		4
        /*00c4*/ 	.byte	0x02, 0x4a
	.zero		1
	.zero		1


	//----- nvinfo : EIATTR_EXIT_INSTR_OFFSETS
	.align		4
        /*00c8*/ 	.byte	0x04, 0x1c
        /*00ca*/ 	.short	(.L_73 - .L_72)


	//   ....[0]....
.L_72:
        /*00cc*/ 	.word	0x000000d0


	//   ....[1]....
        /*00d0*/ 	.word	0x000022a0


	//----- nvinfo : EIATTR_CBANK_PARAM_SIZE
	.align		4
.L_73:
        /*00d4*/ 	.byte	0x03, 0x19
        /*00d6*/ 	.short	0x003c


	//----- nvinfo : EIATTR_PARAM_CBANK
	.align		4
        /*00d8*/ 	.byte	0x04, 0x0a
        /*00da*/ 	.short	(.L_75 - .L_74)
	.align		4
.L_74:
        /*00dc*/ 	.word	index@(.nv.constant0._ZN36_GLOBAL__N__fbebae31_4_k_cu_8079da9f25gemm_fp8_blockwise_kernelI13__nv_bfloat16EEvPK13__nv_fp8_e4m3PKfPKT_PS7_iiiiiii)
        /*00e0*/ 	.short	0x0380
        /*00e2*/ 	.short	0x003c


	//----- nvinfo : EIATTR_SW_WAR
	.align		4
.L_75:
        /*00e4*/ 	.byte	0x04, 0x36
        /*00e6*/ 	.short	(.L_77 - .L_76)
.L_76:
        /*00e8*/ 	.word	0x00000008
.L_77:


//--------------------- .nv.info._ZN36_GLOBAL__N__fbebae31_4_k_cu_8079da9f25gemm_fp8_blockwise_kernelI6__halfEEvPK13__nv_fp8_e4m3PKfPKT_PS7_iiiiiii --------------------------
	.section	.nv.info._ZN36_GLOBAL__N__fbebae31_4_k_cu_8079da9f25gemm_fp8_blockwise_kernelI6__halfEEvPK13__nv_fp8_e4m3PKfPKT_PS7_iiiiiii,"",@"SHT_CUDA_INFO"
	.sectionflags	@""
	.align	4


	//----- nvinfo : EIATTR_CUDA_API_VERSION
	.align		4
        /*0000*/ 	.byte	0x04, 0x37
        /*0002*/ 	.short	(.L_79 - .L_78)
.L_78:
        /*0004*/ 	.word	0x00000082


	//----- nvinfo : EIATTR_KPARAM_INFO
	.align		4
.L_79:
        /*0008*/ 	.byte	0x04, 0x17
        /*000a*/ 	.short	(.L_81 - .L_80)
.L_80:
        /*000c*/ 	.word	0x00000000
        /*0010*/ 	.short	0x000a
        /*0012*/ 	.short	0x0038
        /*0014*/ 	.byte	0x00, 0xf0, 0x11, 0x00


	//----- nvinfo : EIATTR_KPARAM_INFO
	.align		4
.L_81:
        /*0018*/ 	.byte	0x04, 0x17
        /*001a*/ 	.short	(.L_83 - .L_82)
.L_82:
        /*001c*/ 	.word	0x00000000
        /*0020*/ 	.short	0x0009
        /*0022*/ 	.short	0x0034
        /*0024*/ 	.byte	0x00, 0xf0, 0x11, 0x00


	//----- nvinfo : EIATTR_KPARAM_INFO
	.align		4
.L_83:
        /*0028*/ 	.byte	0x04, 0x17
        /*002a*/ 	.short	(.L_85 - .L_84)
.L_84:
        /*002c*/ 	.word	0x00000000
        /*0030*/ 	.short	0x0008
        /*0032*/ 	.short	0x0030
        /*0034*/ 	.byte	0x00, 0xf0, 0x11, 0x00


	//----- nvinfo : EIATTR_KPARAM_INFO
	.align		4
.L_85:
        /*0038*/ 	.byte	0x04, 0x17
        /*003a*/ 	.short	(.L_87 - .L_86)
.L_86:
        /*003c*/ 	.word	0x00000000
        /*0040*/ 	.short	0x0007
        /*0042*/ 	.short	0x002c
        /*0044*/ 	.byte	0x00, 0xf0, 0x11, 0x00


	//----- nvinfo : EIATTR_KPARAM_INFO
	.align		4
.L_87:
        /*0048*/ 	.byte	0x04, 0x17
        /*004a*/ 	.short	(.L_89 - .L_88)
.L_88:
        /*004c*/ 	.word	0x00000000
        /*0050*/ 	.short	0x0006
        /*0052*/ 	.short	0x0028
        /*0054*/ 	.byte	0x00, 0xf0, 0x11, 0x00


	//----- nvinfo : EIATTR_KPARAM_INFO
	.align		4
.L_89:
        /*0058*/ 	.byte	0x04, 0x17
        /*005a*/ 	.short	(.L_91 - .L_90)
.L_90:
        /*005c*/ 	.word	0x00000000
        /*0060*/ 	.short	0x0005
        /*0062*/ 	.short	0x0024
        /*0064*/ 	.byte	0x00, 0xf0, 0x11, 0x00


	//----- nvinfo : EIATTR_KPARAM_INFO
	.align		4
.L_91:
        /*0068*/ 	.byte	0x04, 0x17
        /*006a*/ 	.short	(.L_93 - .L_92)
.L_92:
        /*006c*/ 	.word	0x00000000
        /*0070*/ 	.short	0x0004
        /*0072*/ 	.short	0x0020
        /*0074*/ 	.byte	0x00, 0xf0, 0x11, 0x00


	//----- nvinfo : EIATTR_KPARAM_INFO
	.align		4
.L_93:
        /*0078*/ 	.byte	0x04, 0x17
        /*007a*/ 	.short	(.L_95 - .L_94)
.L_94:
        /*007c*/ 	.word	0x00000000
        /*0080*/ 	.short	0x0003
        /*0082*/ 	.short	0x0018
        /*0084*/ 	.byte	0x00, 0xf5, 0x21, 0x00


	//----- nvinfo : EIATTR_KPARAM_INFO
	.align		4
.L_95:
        /*0088*/ 	.byte	0x04, 0x17
        /*008a*/ 	.short	(.L_97 - .L_96)
.L_96:
        /*008c*/ 	.word	0x00000000
        /*0090*/ 	.short	0x0002
        /*0092*/ 	.short	0x0010
        /*0094*/ 	.byte	0x00, 0xf5, 0x21, 0x00


	//----- nvinfo : EIATTR_KPARAM_INFO
	.align		4
.L_97:
        /*0098*/ 	.byte	0x04, 0x17
        /*009a*/ 	.short	(.L_99 - .L_98)
.L_98:
        /*009c*/ 	.word	0x00000000
        /*00a0*/ 	.short	0x0001
        /*00a2*/ 	.short	0x0008
        /*00a4*/ 	.byte	0x00, 0xf5, 0x21, 0x00


	//----- nvinfo : EIATTR_KPARAM_INFO
	.align		4
.L_99:
        /*00a8*/ 	.byte	0x04, 0x17
        /*00aa*/ 	.short	(.L_101 - .L_100)
.L_100:
        /*00ac*/ 	.word	0x00000000
        /*00b0*/ 	.short	0x0000
        /*00b2*/ 	.short	0x0000
        /*00b4*/ 	.byte	0x00, 0xf5, 0x21, 0x00


	//----- nvinfo : EIATTR_SPARSE_MMA_MASK
	.align		4
.L_101:
        /*00b8*/ 	.byte	0x03, 0x50
        /*00ba*/ 	.short	0x0000


	//----- nvinfo : EIATTR_MAXREG_COUNT
	.align		4
        /*00bc*/ 	.byte	0x03, 0x1b
        /*00be*/ 	.short	0x00ff


	//----- nvinfo : EIATTR_MERCURY_ISA_VERSION
	.align		4
        /*00c0*/ 	.byte	0x03, 0x5f
        /*00c2*/ 	.short	0x0101


	//----- nvinfo : EIATTR_VRC_CTA_INIT_COUNT
	.align		4
        /*00c4*/ 	.byte	0x02, 0x4a
	.zero		1
	.zero		1


	//----- nvinfo : EIATTR_EXIT_INSTR_OFFSETS
	.align		4
        /*00c8*/ 	.byte	0x04, 0x1c
        /*00ca*/ 	.short	(.L_103 - .L_102)


	//   ....[0]....
.L_102:
        /*00cc*/ 	.word	0x000000d0


	//   ....[1]....
        /*00d0*/ 	.word	0x000022a0


	//----- nvinfo : EIATTR_CBANK_PARAM_SIZE
	.align		4
.L_103:
        /*00d4*/ 	.byte	0x03, 0x19
        /*00d6*/ 	.short	0x003c


	//----- nvinfo : EIATTR_PARAM_CBANK
	.align		4
        /*00d8*/ 	.byte	0x04, 0x0a
        /*00da*/ 	.short	(.L_105 - .L_104)
	.align		4
.L_104:
        /*00dc*/ 	.word	index@(.nv.constant0._ZN36_GLOBAL__N__fbebae31_4_k_cu_8079da9f25gemm_fp8_blockwise_kernelI6__halfEEvPK13__nv_fp8_e4m3PKfPKT_PS7_iiiiiii)
        /*00e0*/ 	.short	0x0380
        /*00e2*/ 	.short	0x003c


	//----- nvinfo : EIATTR_SW_WAR
	.align		4
.L_105:
        /*00e4*/ 	.byte	0x04, 0x36
        /*00e6*/ 	.short	(.L_107 - .L_106)
.L_106:
        /*00e8*/ 	.word	0x00000008
.L_107:


//--------------------- .nv.callgraph             --------------------------
	.section	.nv.callgraph,"",@"SHT_CUDA_CALLGRAPH"
	.align	4
	.sectionentsize	8
	.align		4
        /*0000*/ 	.word	0x00000000
	.align		4
        /*0004*/ 	.word	0xffffffff
	.align		4
        /*0008*/ 	.word	0x00000000
	.align		4
        /*000c*/ 	.word	0xfffffffe
	.align		4
        /*0010*/ 	.word	0x00000000
	.align		4
        /*0014*/ 	.word	0xfffffffd
	.align		4
        /*0018*/ 	.word	0x00000000
	.align		4
        /*001c*/ 	.word	0xfffffffc


//--------------------- .text._ZN36_GLOBAL__N__fbebae31_4_k_cu_8079da9f25gemm_fp8_blockwise_kernelIfEEvPK13__nv_fp8_e4m3PKfPKT_PS6_iiiiiii --------------------------
	.section	.text._ZN36_GLOBAL__N__fbebae31_4_k_cu_8079da9f25gemm_fp8_blockwise_kernelIfEEvPK13__nv_fp8_e4m3PKfPKT_PS6_iiiiiii,"ax",@progbits
	.align	128
.text._ZN36_GLOBAL__N__fbebae31_4_k_cu_8079da9f25gemm_fp8_blockwise_kernelIfEEvPK13__nv_fp8_e4m3PKfPKT_PS6_iiiiiii:
        .type           _ZN36_GLOBAL__N__fbebae31_4_k_cu_8079da9f25gemm_fp8_blockwise_kernelIfEEvPK13__nv_fp8_e4m3PKfPKT_PS6_iiiiiii,@function
        .size           _ZN36_GLOBAL__N__fbebae31_4_k_cu_8079da9f25gemm_fp8_blockwise_kernelIfEEvPK13__nv_fp8_e4m3PKfPKT_PS6_iiiiiii,(.L_x_18 - _ZN36_GLOBAL__N__fbebae31_4_k_cu_8079da9f25gemm_fp8_blockwise_kernelIfEEvPK13__nv_fp8_e4m3PKfPKT_PS6_iiiiiii)
        .other          _ZN36_GLOBAL__N__fbebae31_4_k_cu_8079da9f25gemm_fp8_blockwise_kernelIfEEvPK13__nv_fp8_e4m3PKfPKT_PS6_iiiiiii,@"STO_CUDA_ENTRY STV_DEFAULT"
_ZN36_GLOBAL__N__fbebae31_4_k_cu_8079da9f25gemm_fp8_blockwise_kernelIfEEvPK13__nv_fp8_e4m3PKfPKT_PS6_iiiiiii:
[----:B------:R-:W-:Y:S01]  /*0000*/  LDC R1, c[0x0][0x37c] ;  /* 0x0000df00ff017b82 */ /* 0x000fe20000000800 */
[----:B------:R-:W0:Y:S07]  /*0010*/  S2R R5, SR_TID.X ;  /* 0x0000000000057919 */ /* 0x000e2e0000002100 */
[----:B------:R-:W1:Y:S01]  /*0020*/  LDC R3, c[0x0][0x364] ;  /* 0x0000d900ff037b82 */ /* 0x000e620000000800 */
[----:B------:R-:W2:Y:S01]  /*0030*/  LDCU UR6, c[0x0][0x3a8] ;  /* 0x00007500ff0677ac */ /* 0x000ea20008000800 */
[----:B------:R-:W1:Y:S01]  /*0040*/  S2R R2, SR_TID.Y ;  /* 0x0000000000027919 */ /* 0x000e620000002200 */
[----:B------:R-:W3:Y:S05]  /*0050*/  LDCU UR7, c[0x0][0x3a0] ;  /* 0x00007400ff0777ac */ /* 0x000eea0008000800 */
[----:B------:R-:W0:Y:S08]  /*0060*/  S2UR UR5, SR_CTAID.X ;  /* 0x00000000000579c3 */ /* 0x000e300000002500 */
[----:B------:R-:W0:Y:S08]  /*0070*/  LDC R0, c[0x0][0x360] ;  /* 0x0000d800ff007b82 */ /* 0x000e300000000800 */
[----:B------:R-:W1:Y:S01]  /*0080*/  S2UR UR4, SR_CTAID.Y ;  /* 0x00000000000479c3 */ /* 0x000e620000002600 */
[----:B0-----:R-:W-:-:S05]  /*0090*/  IMAD R0, R0, UR5, R5 ;  /* 0x0000000500007c24 */ /* 0x001fca000f8e0205 */
[----:B--2---:R-:W-:Y:S01]  /*00a0*/  ISETP.GE.AND P0, PT, R0, UR6, PT ;  /* 0x0000000600007c0c */ /* 0x004fe2000bf06270 */
[----:B-1----:R-:W-:-:S05]  /*00b0*/  IMAD R3, R3, UR4, R2 ;  /* 0x0000000403037c24 */ /* 0x002fca000f8e0202 */
[----:B---3--:R-:W-:-:S13]  /*00c0*/  ISETP.GE.OR P0, PT, R3, UR7, P0 ;  /* 0x0000000703007c0c */ /* 0x008fda0008706670 */
[----:B------:R-:W-:Y:S05]  /*00d0*/  @P0 EXIT ;  /* 0x000000000000094d */ /* 0x000fea0003800000 */
[----:B------:R-:W0:Y:S01]  /*00e0*/  LDCU UR4, c[0x0][0x3a4] ;  /* 0x00007480ff0477ac */ /* 0x000e220008000800 */
[----:B------:R-:W-:Y:S01]  /*00f0*/  IMAD.MOV.U32 R22, RZ, RZ, RZ ;  /* 0x000000ffff167224 */ /* 0x000fe200078e00ff */
[----:B------:R-:W1:Y:S01]  /*0100*/  LDCU.64 UR8, c[0x0][0x358] ;  /* 0x00006b00ff0877ac */ /* 0x000e620008000a00 */
[----:B0-----:R-:W-:-:S09]  /*0110*/  UISETP.GE.AND UP0, UPT, UR4, 0x1, UPT ;  /* 0x000000010400788c */ /* 0x001fd2000bf06270 */
[----:B-1----:R-:W-:Y:S05]  /*0120*/  BRA.U !UP0, `(.L_x_0) ;  /* 0x0000002108047547 */ /* 0x002fea000b800000 */
[----:B------:R-:W0:Y:S01]  /*0130*/  LDC R9, c[0x0][0x3b4] ;  /* 0x0000ed00ff097b82 */ /* 0x000e220000000800 */
[----:B------:R-:W1:Y:S01]  /*0140*/  LDCU UR6, c[0x0][0x3ac] ;  /* 0x00007580ff0677ac */ /* 0x000e620008000800 */
[----:B------:R-:W-:Y:S01]  /*0150*/  IMAD.MOV.U32 R22, RZ, RZ, RZ ;  /* 0x000000ffff167224 */ /* 0x000fe200078e00ff */
[----:B------:R-:W-:Y:S02]  /*0160*/  UISETP.GE.U32.AND UP0, UPT, UR4, 0x8, UPT ;  /* 0x000000080400788c */ /* 0x000fe4000bf06070 */
[----:B------:R-:W-:-:S04]  /*0170*/  ULOP3.LUT UR5, UR4, 0x7, URZ, 0xc0, !UPT ;  /* 0x0000000704057892 */ /* 0x000fc8000f8ec0ff */
[----:B------:R-:W-:Y:S01]  /*0180*/  UISETP.NE.AND UP1, UPT, UR5, URZ, UPT ;  /* 0x000000ff0500728c */ /* 0x000fe2000bf25270 */
[----:B0-----:R-:W-:-:S04]  /*0190*/  IABS R7, R9 ;  /* 0x0000000900077213 */ /* 0x001fc80000000000 */
[----:B------:R-:W0:Y:S08]  /*01a0*/  I2F.RP R2, R7 ;  /* 0x0000000700027306 */ /* 0x000e300000209400 */
[----:B0-----:R-:W0:Y:S02]  /*01b0*/  MUFU.RCP R2, R2 ;  /* 0x0000000200027308 */ /* 0x001e240000001000 */
[----:B0-----:R-:W-:-:S06]  /*01c0*/  VIADD R4, R2, 0xffffffe ;  /* 0x0ffffffe02047836 */ /* 0x001fcc0000000000 */
[----:B------:R0:W2:Y:S02]  /*01d0*/  F2I.FTZ.U32.TRUNC.NTZ R5, R4 ;  /* 0x0000000400057305 */ /* 0x0000a4000021f000 */
[----:B0-----:R-:W-:Y:S01]  /*01e0*/  IMAD.MOV.U32 R4, RZ, RZ, RZ ;  /* 0x000000ffff047224 */ /* 0x001fe200078e00ff */
[----:B--2---:R-:W-:-:S05]  /*01f0*/  IADD3 R6, PT, PT, RZ, -R5, RZ ;  /* 0x80000005ff067210 */ /* 0x004fca0007ffe0ff */
[----:B------:R-:W-:Y:S01]  /*0200*/  IMAD R11, R6, R7, RZ ;  /* 0x00000007060b7224 */ /* 0x000fe200078e02ff */
[----:B------:R-:W-:-:S03]  /*0210*/  IABS R6, R0 ;  /* 0x0000000000067213 */ /* 0x000fc60000000000 */
[----:B------:R-:W-:-:S06]  /*0220*/  IMAD.HI.U32 R5, R5, R11, R4 ;  /* 0x0000000b05057227 */ /* 0x000fcc00078e0004 */
[----:B------:R-:W-:-:S04]  /*0230*/  IMAD.HI.U32 R4, R5, R6, RZ ;  /* 0x0000000605047227 */ /* 0x000fc800078e00ff */
[----:B------:R-:W-:Y:S02]  /*0240*/  IMAD.MOV R2, RZ, RZ, -R4 ;  /* 0x000000ffff027224 */ /* 0x000fe400078e0a04 */
[----:B------:R-:W-:Y:S02]  /*0250*/  IMAD R5, R3, UR4, RZ ;  /* 0x0000000403057c24 */ /* 0x000fe4000f8e02ff */
[----:B------:R-:W-:Y:S02]  /*0260*/  IMAD R2, R7, R2, R6 ;  /* 0x0000000207027224 */ /* 0x000fe400078e0206 */
[----:B------:R-:W-:-:S03]  /*0270*/  IMAD.MOV.U32 R6, RZ, RZ, RZ ;  /* 0x000000ffff067224 */ /* 0x000fc600078e00ff */
[----:B------:R-:W-:-:S13]  /*0280*/  ISETP.GT.U32.AND P1, PT, R7, R2, PT ;  /* 0x000000020700720c */ /* 0x000fda0003f24070 */
[-C--:B------:R-:W-:Y:S01]  /*0290*/  @!P1 IADD3 R2, PT, PT, R2, -R7.reuse, RZ ;  /* 0x8000000702029210 */ /* 0x080fe20007ffe0ff */
[----:B------:R-:W-:Y:S01]  /*02a0*/  @!P1 VIADD R4, R4, 0x1 ;  /* 0x0000000104049836 */ /* 0x000fe20000000000 */
[----:B------:R-:W-:Y:S02]  /*02b0*/  ISETP.NE.AND P1, PT, R9, RZ, PT ;  /* 0x000000ff0900720c */ /* 0x000fe40003f25270 */
[----:B------:R-:W-:Y:S01]  /*02c0*/  ISETP.GE.U32.AND P0, PT, R2, R7, PT ;  /* 0x000000070200720c */ /* 0x000fe20003f06070 */
[C---:B-1----:R-:W-:Y:S01]  /*02d0*/  IMAD R7, R0.reuse, UR6, RZ ;  /* 0x0000000600077c24 */ /* 0x042fe2000f8e02ff */
[----:B------:R-:W-:-:S04]  /*02e0*/  LOP3.LUT R2, R0, R9, RZ, 0x3c, !PT ;  /* 0x0000000900027212 */ /* 0x000fc800078e3cff */
[----:B------:R-:W-:-:S07]  /*02f0*/  ISETP.GE.AND P2, PT, R2, RZ, PT ;  /* 0x000000ff0200720c */ /* 0x000fce0003f46270 */
[----:B------:R-:W-:-:S06]  /*0300*/  @P0 VIADD R4, R4, 0x1 ;  /* 0x0000000104040836 */ /* 0x000fcc0000000000 */
[----:B------:R-:W-:Y:S02]  /*0310*/  @!P2 IADD3 R4, PT, PT, -R4, RZ, RZ ;  /* 0x000000ff0404a210 */ /* 0x000fe40007ffe1ff */
[----:B------:R-:W-:Y:S01]  /*0320*/  @!P1 LOP3.LUT R4, RZ, R9, RZ, 0x33, !PT ;  /* 0x00000009ff049212 */ /* 0x000fe200078e33ff */
[----:B------:R-:W-:Y:S06]  /*0330*/  BRA.U !UP0, `(.L_x_1) ;  /* 0x0000000d08947547 */ /* 0x000fec000b800000 */
[----:B------:R-:W0:Y:S01]  /*0340*/  LDC R2, c[0x0][0x3b8] ;  /* 0x0000ee00ff027b82 */ /* 0x000e220000000800 */
[----:B------:R-:W-:Y:S01]  /*0350*/  ULOP3.LUT UR4, UR4, 0x7ffffff8, URZ, 0xc0, !UPT ;  /* 0x7ffffff804047892 */ /* 0x000fe2000f8ec0ff */
[----:B------:R-:W-:Y:S01]  /*0360*/  IMAD.MOV.U32 R22, RZ, RZ, RZ ;  /* 0x000000ffff167224 */ /* 0x000fe200078e00ff */
[----:B------:R-:W1:Y:S04]  /*0370*/  LDCU UR10, c[0x0][0x3b0] ;  /* 0x00007600ff0a77ac */ /* 0x000e680008000800 */
[----:B------:R-:W-:Y:S01]  /*0380*/  IMAD.U32 R6, RZ, RZ, UR4 ;  /* 0x00000004ff067e24 */ /* 0x000fe2000f8e00ff */
[----:B------:R-:W2:Y:S01]  /*0390*/  LDC.64 R8, c[0x0][0x390] ;  /* 0x0000e400ff087b82 */ /* 0x000ea20000000a00 */
[----:B------:R-:W3:Y:S01]  /*03a0*/  LDCU.64 UR6, c[0x0][0x380] ;  /* 0x00007000ff0677ac */ /* 0x000ee20008000a00 */
[----:B0-----:R-:W-:-:S04]  /*03b0*/  IABS R20, R2 ;  /* 0x0000000200147213 */ /* 0x001fc80000000000 */
[----:B------:R-:W0:Y:S01]  /*03c0*/  I2F.RP R2, R20 ;  /* 0x0000001400027306 */ /* 0x000e220000209400 */
[----:B--2---:R-:W-:-:S03]  /*03d0*/  IMAD.WIDE.U32 R8, R5, 0x4, R8 ;  /* 0x0000000405087825 */ /* 0x004fc600078e0008 */
[----:B------:R-:W-:-:S04]  /*03e0*/  IADD3 R18, P0, PT, R8, 0x10, RZ ;  /* 0x0000001008127810 */ /* 0x000fc80007f1e0ff */
[----:B------:R-:W-:Y:S01]  /*03f0*/  IADD3.X R25, PT, PT, RZ, R9, RZ, P0, !PT ;  /* 0x00000009ff197210 */ /* 0x000fe200007fe4ff */
[----:B------:R-:W-:Y:S01]  /*0400*/  IMAD.MOV.U32 R9, RZ, RZ, RZ ;  /* 0x000000ffff097224 */ /* 0x000fe200078e00ff */
[----:B0-----:R-:W0:Y:S02]  /*0410*/  MUFU.RCP R2, R2 ;  /* 0x0000000200027308 */ /* 0x001e240000001000 */
[----:B0-----:R-:W-:Y:S02]  /*0420*/  IADD3 R10, PT, PT, R2, 0xffffffe, RZ ;  /* 0x0ffffffe020a7810 */ /* 0x001fe40007ffe0ff */
[----:B------:R-:W-:-:S04]  /*0430*/  MOV R2, R7 ;  /* 0x0000000700027202 */ /* 0x000fc80000000f00 */
[----:B------:R0:W2:Y:S02]  /*0440*/  F2I.FTZ.U32.TRUNC.NTZ R11, R10 ;  /* 0x0000000a000b7305 */ /* 0x0000a4000021f000 */
[----:B0-----:R-:W-:Y:S02]  /*0450*/  IMAD.MOV.U32 R10, RZ, RZ, RZ ;  /* 0x000000ffff0a7224 */ /* 0x001fe400078e00ff */
[----:B--2---:R-:W-:-:S04]  /*0460*/  IMAD.MOV R21, RZ, RZ, -R11 ;  /* 0x000000ffff157224 */ /* 0x004fc800078e0a0b */
[----:B------:R-:W-:-:S04]  /*0470*/  IMAD R21, R21, R20, RZ ;  /* 0x0000001415157224 */ /* 0x000fc800078e02ff */
[----:B-1-3--:R-:W-:-:S07]  /*0480*/  IMAD.HI.U32 R21, R11, R21, R10 ;  /* 0x000000150b157227 */ /* 0x00afce00078e000a */
.L_x_2:
[----:B------:R-:W0:Y:S01]  /*0490*/  LDC R8, c[0x0][0x3b8] ;  /* 0x0000ee00ff087b82 */ /* 0x000e220000000800 */
[----:B------:R-:W-:-:S05]  /*04a0*/  IABS R11, R9 ;  /* 0x00000009000b7213 */ /* 0x000fca0000000000 */
[----:B------:R-:W-:-:S04]  /*04b0*/  IMAD.HI.U32 R21, R21, R11, RZ ;  /* 0x0000000b15157227 */ /* 0x000fc800078e00ff */
[----:B------:R-:W-:Y:S01]  /*04c0*/  IMAD.MOV R12, RZ, RZ, -R21 ;  /* 0x000000ffff0c7224 */ /* 0x000fe200078e0a15 */
[----:B0-----:R-:W-:-:S04]  /*04d0*/  IABS R10, R8 ;  /* 0x00000008000a7213 */ /* 0x001fc80000000000 */
[----:B------:R-:W0:Y:S01]  /*04e0*/  I2F.RP R16, R10 ;  /* 0x0000000a00107306 */ /* 0x000e220000209400 */
[----:B------:R-:W-:Y:S02]  /*04f0*/  IMAD R11, R10, R12, R11 ;  /* 0x0000000c0a0b7224 */ /* 0x000fe400078e020b */
[----:B------:R-:W1:Y:S03]  /*0500*/  LDC.64 R12, c[0x0][0x388] ;  /* 0x0000e200ff0c7b82 */ /* 0x000e660000000a00 */
[----:B------:R-:W-:Y:S02]  /*0510*/  ISETP.GT.U32.AND P1, PT, R20, R11, PT ;  /* 0x0000000b1400720c */ /* 0x000fe40003f24070 */
[----:B0-----:R-:W0:Y:S11]  /*0520*/  MUFU.RCP R16, R16 ;  /* 0x0000001000107308 */ /* 0x001e360000001000 */
[----:B------:R-:W-:Y:S01]  /*0530*/  @!P1 IADD3 R11, PT, PT, R11, -R10, RZ ;  /* 0x8000000a0b0b9210 */ /* 0x000fe20007ffe0ff */
[----:B------:R-:W-:Y:S01]  /*0540*/  @!P1 VIADD R21, R21, 0x1 ;  /* 0x0000000115159836 */ /* 0x000fe20000000000 */
[----:B------:R-:W-:-:S02]  /*0550*/  IADD3 R14, P1, PT, R2, UR6, RZ ;  /* 0x00000006020e7c10 */ /* 0x000fc4000ff3e0ff */
[----:B------:R-:W-:Y:S02]  /*0560*/  ISETP.GE.U32.AND P0, PT, R11, R20, PT ;  /* 0x000000140b00720c */ /* 0x000fe40003f06070 */
[-C--:B------:R-:W-:Y:S02]  /*0570*/  LOP3.LUT R11, R9, R8.reuse, RZ, 0x3c, !PT ;  /* 0x00000008090b7212 */ /* 0x080fe400078e3cff */
[----:B------:R-:W-:Y:S02]  /*0580*/  LEA.HI.X.SX32 R15, R2, UR7, 0x1, P1 ;  /* 0x00000007020f7c11 */ /* 0x000fe400088f0eff */
[----:B------:R-:W-:Y:S02]  /*0590*/  ISETP.GE.AND P2, PT, R11, RZ, PT ;  /* 0x000000ff0b00720c */ /* 0x000fe40003f46270 */
[----:B------:R-:W-:Y:S01]  /*05a0*/  LOP3.LUT R11, RZ, R8, RZ, 0x33, !PT ;  /* 0x00000008ff0b7212 */ /* 0x000fe200078e33ff */
[----:B------:R-:W2:Y:S04]  /*05b0*/  LDG.E.U8.CONSTANT R23, desc[UR8][R14.64] ;  /* 0x000000080e177981 */ /* 0x000ea8000c1e9100 */
[----:B------:R-:W-:Y:S01]  /*05c0*/  @P0 VIADD R21, R21, 0x1 ;  /* 0x0000000115150836 */ /* 0x000fe20000000000 */
[----:B------:R-:W-:Y:S01]  /*05d0*/  ISETP.NE.AND P0, PT, R8, RZ, PT ;  /* 0x000000ff0800720c */ /* 0x000fe20003f05270 */
[----:B0-----:R-:W-:Y:S01]  /*05e0*/  VIADD R20, R16, 0xffffffe ;  /* 0x0ffffffe10147836 */ /* 0x001fe20000000000 */
[----:B------:R-:W3:Y:S03]  /*05f0*/  LDG.E.U8.CONSTANT R24, desc[UR8][R14.64+0x1] ;  /* 0x000001080e187981 */ /* 0x000ee6000c1e9100 */
[----:B------:R-:W-:-:S04]  /*0600*/  @!P2 IADD3 R21, PT, PT, -R21, RZ, RZ ;  /* 0x000000ff1515a210 */ /* 0x000fc80007ffe1ff */
[----:B------:R-:W-:-:S05]  /*0610*/  SEL R21, R11, R21, !P0 ;  /* 0x000000150b157207 */ /* 0x000fca0004000000 */
[----:B------:R-:W-:-:S04]  /*0620*/  IMAD R17, R4, UR10, R21 ;  /* 0x0000000a04117c24 */ /* 0x000fc8000f8e0215 */
[----:B-1----:R-:W-:Y:S01]  /*0630*/  IMAD.WIDE R16, R17, 0x4, R12 ;  /* 0x0000000411107825 */ /* 0x002fe200078e020c */
[----:B------:R-:W0:Y:S04]  /*0640*/  F2I.FTZ.U32.TRUNC.NTZ R19, R20 ;  /* 0x0000001400137305 */ /* 0x000e28000021f000 */
[----:B------:R1:W4:Y:S02]  /*0650*/  LDG.E.CONSTANT R26, desc[UR8][R16.64] ;  /* 0x00000008101a7981 */ /* 0x000324000c1e9900 */
[----:B-1----:R-:W-:Y:S01]  /*0660*/  IMAD.MOV.U32 R16, RZ, RZ, R18 ;  /* 0x000000ffff107224 */ /* 0x002fe200078e0012 */
[----:B------:R-:W-:-:S05]  /*0670*/  MOV R17, R25 ;  /* 0x0000001900117202 */ /* 0x000fca0000000f00 */
[----:B------:R-:W5:Y:S01]  /*0680*/  LDG.E.CONSTANT R25, desc[UR8][R16.64+-0x10] ;  /* 0xfffff00810197981 */ /* 0x000f62000c1e9900 */
[----:B0-----:R-:W-:Y:S02]  /*0690*/  IMAD.MOV R21, RZ, RZ, -R19 ;  /* 0x000000ffff157224 */ /* 0x001fe400078e0a13 */
[----:B------:R-:W-:Y:S02]  /*06a0*/  IMAD.MOV.U32 R18, RZ, RZ, RZ ;  /* 0x000000ffff127224 */ /* 0x000fe400078e00ff */
[----:B------:R-:W-:-:S04]  /*06b0*/  IMAD R21, R21, R10, RZ ;  /* 0x0000000a15157224 */ /* 0x000fc800078e02ff */
[----:B------:R-:W-:Y:S01]  /*06c0*/  IMAD.HI.U32 R21, R19, R21, R18 ;  /* 0x0000001513157227 */ /* 0x000fe200078e0012 */
[----:B------:R-:W-:-:S04]  /*06d0*/  IADD3 R19, PT, PT, R9, 0x1, RZ ;  /* 0x0000000109137810 */ /* 0x000fc80007ffe0ff */
[----:B------:R-:W-:-:S05]  /*06e0*/  IABS R27, R19 ;  /* 0x00000013001b7213 */ /* 0x000fca0000000000 */
[----:B------:R-:W-:-:S04]  /*06f0*/  IMAD.HI.U32 R18, R21, R27, RZ ;  /* 0x0000001b15127227 */ /* 0x000fc800078e00ff */
[----:B------:R-:W-:-:S04]  /*0700*/  IMAD.MOV R20, RZ, RZ, -R18 ;  /* 0x000000ffff147224 */ /* 0x000fc800078e0a12 */
[----:B------:R-:W-:Y:S02]  /*0710*/  IMAD R27, R10, R20, R27 ;  /* 0x000000140a1b7224 */ /* 0x000fe400078e021b */
[----:B------:R-:W-:-:S05]  /*0720*/  IMAD.MOV.U32 R20, RZ, RZ, R10 ;  /* 0x000000ffff147224 */ /* 0x000fca00078e000a */
[----:B------:R-:W-:Y:S02]  /*0730*/  ISETP.GT.U32.AND P2, PT, R20, R27, PT ;  /* 0x0000001b1400720c */ /* 0x000fe40003f44070 */
[----:B------:R-:W-:-:S11]  /*0740*/  LOP3.LUT R19, R19, R8, RZ, 0x3c, !PT ;  /* 0x0000000813137212 */ /* 0x000fd600078e3cff */
[----:B------:R-:W-:-:S04]  /*0750*/  @!P2 IADD3 R27, PT, PT, R27, -R10, RZ ;  /* 0x8000000a1b1ba210 */ /* 0x000fc80007ffe0ff */
[----:B------:R-:W-:Y:S02]  /*0760*/  ISETP.GE.U32.AND P1, PT, R27, R20, PT ;  /* 0x000000141b00720c */ /* 0x000fe40003f26070 */
[----:B------:R-:W-:Y:S01]  /*0770*/  ISETP.GE.AND P3, PT, R19, RZ, PT ;  /* 0x000000ff1300720c */ /* 0x000fe20003f66270 */
[----:B------:R-:W-:Y:S01]  /*0780*/  @!P2 VIADD R18, R18, 0x1 ;  /* 0x000000011212a836 */ /* 0x000fe20000000000 */
[----:B------:R-:W3:Y:S09]  /*0790*/  LDG.E.CONSTANT R27, desc[UR8][R16.64+-0xc] ;  /* 0xfffff408101b7981 */ /* 0x000ef2000c1e9900 */
[----:B------:R-:W-:-:S05]  /*07a0*/  @P1 VIADD R18, R18, 0x1 ;  /* 0x0000000112121836 */ /* 0x000fca0000000000 */
[----:B------:R-:W-:-:S04]  /*07b0*/  @!P3 IADD3 R18, PT, PT, -R18, RZ, RZ ;  /* 0x000000ff1212b210 */ /* 0x000fc80007ffe1ff */
[----:B------:R-:W-:-:S05]  /*07c0*/  SEL R19, R11, R18, !P0 ;  /* 0x000000120b137207 */ /* 0x000fca0004000000 */
[----:B------:R-:W-:-:S04]  /*07d0*/  IMAD R19, R4, UR10, R19 ;  /* 0x0000000a04137c24 */ /* 0x000fc8000f8e0213 */
[----:B------:R-:W-:-:S05]  /*07e0*/  IMAD.WIDE R18, R19, 0x4, R12 ;  /* 0x0000000413127825 */ /* 0x000fca00078e020c */
[----:B------:R0:W3:Y:S01]  /*07f0*/  LDG.E.CONSTANT R28, desc[UR8][R18.64] ;  /* 0x00000008121c7981 */ /* 0x0000e2000c1e9900 */
[----:B--2---:R-:W-:-:S05]  /*0800*/  F2FP.F16.E4M3.UNPACK_B R23, R23 ;  /* 0x00000017ff17723e */ /* 0x004fca00020006ff */
[----:B------:R-:W-:-:S05]  /*0810*/  HADD2.F32 R23, -RZ, R23.H0_H0 ;  /* 0x20000017ff177230 */ /* 0x000fca0000004100 */
[----:B----4-:R-:W-:Y:S01]  /*0820*/  FMUL R26, R23, R26 ;  /* 0x0000001a171a7220 */ /* 0x010fe20000400000 */
[----:B------:R-:W-:-:S03]  /*0830*/  VIADD R23, R9, 0x2 ;  /* 0x0000000209177836 */ /* 0x000fc60000000000 */
[----:B-----5:R-:W-:Y:S02]  /*0840*/  FFMA R26, R25, R26, R22 ;  /* 0x0000001a191a7223 */ /* 0x020fe40000000016 */
[----:B------:R-:W-:-:S05]  /*0850*/  IABS R25, R23 ;  /* 0x0000001700197213 */ /* 0x000fca0000000000 */
[----:B------:R-:W-:-:S04]  /*0860*/  IMAD.HI.U32 R22, R21, R25, RZ ;  /* 0x0000001915167227 */ /* 0x000fc800078e00ff */
[----:B0-----:R-:W-:-:S04]  /*0870*/  IMAD.MOV R19, RZ, RZ, -R22 ;  /* 0x000000ffff137224 */ /* 0x001fc800078e0a16 */
[----:B------:R-:W-:-:S05]  /*0880*/  IMAD R19, R10, R19, R25 ;  /* 0x000000130a137224 */ /* 0x000fca00078e0219 */
[----:B------:R-:W-:Y:S02]  /*0890*/  ISETP.GT.U32.AND P2, PT, R20, R19, PT ;  /* 0x000000131400720c */ /* 0x000fe40003f44070 */
[----:B------:R-:W-:-:S11]  /*08a0*/  LOP3.LUT R23, R23, R8, RZ, 0x3c, !PT ;  /* 0x0000000817177212 */ /* 0x000fd600078e3cff */
[----:B------:R-:W-:-:S04]  /*08b0*/  @!P2 IADD3 R19, PT, PT, R19, -R10, RZ ;  /* 0x8000000a1313a210 */ /* 0x000fc80007ffe0ff */
[----:B------:R-:W-:Y:S02]  /*08c0*/  ISETP.GE.U32.AND P1, PT, R19, R20, PT ;  /* 0x000000141300720c */ /* 0x000fe40003f26070 */
[----:B------:R-:W-:Y:S01]  /*08d0*/  ISETP.GE.AND P3, PT, R23, RZ, PT ;  /* 0x000000ff1700720c */ /* 0x000fe20003f66270 */
[----:B------:R-:W-:Y:S01]  /*08e0*/  @!P2 VIADD R22, R22, 0x1 ;  /* 0x000000011616a836 */ /* 0x000fe20000000000 */
[----:B------:R-:W2:Y:S09]  /*08f0*/  LDG.E.CONSTANT R23, desc[UR8][R16.64+-0x8] ;  /* 0xfffff80810177981 */ /* 0x000eb2000c1e9900 */
[----:B------:R-:W-:-:S05]  /*0900*/  @P1 IADD3 R22, PT, PT, R22, 0x1, RZ ;  /* 0x0000000116161810 */ /* 0x000fca0007ffe0ff */
[----:B------:R-:W-:-:S05]  /*0910*/  @!P3 IMAD.MOV R22, RZ, RZ, -R22 ;  /* 0x000000ffff16b224 */ /* 0x000fca00078e0a16 */
[----:B------:R-:W-:Y:S02]  /*0920*/  SEL R19, R11, R22, !P0 ;  /* 0x000000160b137207 */ /* 0x000fe40004000000 */
[----:B------:R-:W4:Y:S03]  /*0930*/  LDG.E.U8.CONSTANT R22, desc[UR8][R14.64+0x2] ;  /* 0x000002080e167981 */ /* 0x000f26000c1e9100 */
[----:B------:R-:W-:-:S04]  /*0940*/  IMAD R19, R4, UR10, R19 ;  /* 0x0000000a04137c24 */ /* 0x000fc8000f8e0213 */
[----:B------:R-:W-:-:S05]  /*0950*/  IMAD.WIDE R18, R19, 0x4, R12 ;  /* 0x0000000413127825 */ /* 0x000fca00078e020c */
[----:B------:R0:W5:Y:S01]  /*0960*/  LDG.E.CONSTANT R25, desc[UR8][R18.64] ;  /* 0x0000000812197981 */ /* 0x000162000c1e9900 */
[----:B---3--:R-:W-:-:S05]  /*0970*/  F2FP.F16.E4M3.UNPACK_B R24, R24 ;  /* 0x00000018ff18723e */ /* 0x008fca00020006ff */
[----:B------:R-:W-:-:S05]  /*0980*/  HADD2.F32 R29, -RZ, R24.H0_H0 ;  /* 0x20000018ff1d7230 */ /* 0x000fca0000004100 */
[----:B------:R-:W-:-:S04]  /*0990*/  FMUL R28, R29, R28 ;  /* 0x0000001c1d1c7220 */ /* 0x000fc80000400000 */
[----:B------:R-:W-:Y:S01]  /*09a0*/  FFMA R28, R27, R28, R26 ;  /* 0x0000001c1b1c7223 */ /* 0x000fe2000000001a */
[----:B------:R-:W-:-:S04]  /*09b0*/  IADD3 R27, PT, PT, R9, 0x3, RZ ;  /* 0x00000003091b7810 */ /* 0x000fc80007ffe0ff */
[----:B------:R-:W-:-:S05]  /*09c0*/  IABS R26, R27 ;  /* 0x0000001b001a7213 */ /* 0x000fca0000000000 */
[----:B------:R-:W-:-:S04]  /*09d0*/  IMAD.HI.U32 R24, R21, R26, RZ ;  /* 0x0000001a15187227 */ /* 0x000fc800078e00ff */
[----:B0-----:R-:W-:-:S04]  /*09e0*/  IMAD.MOV R19, RZ, RZ, -R24 ;  /* 0x000000ffff137224 */ /* 0x001fc800078e0a18 */
[----:B------:R-:W-:Y:S01]  /*09f0*/  IMAD R19, R10, R19, R26 ;  /* 0x000000130a137224 */ /* 0x000fe200078e021a */
[----:B------:R-:W-:Y:S01]  /*0a00*/  LOP3.LUT R27, R27, R8, RZ, 0x3c, !PT ;  /* 0x000000081b1b7212 */ /* 0x000fe200078e3cff */
[----:B------:R-:W3:Y:S03]  /*0a10*/  LDG.E.CONSTANT R26, desc[UR8][R16.64+-0x4] ;  /* 0xfffffc08101a7981 */ /* 0x000ee6000c1e9900 */
[----:B------:R-:W-:Y:S02]  /*0a20*/  ISETP.GT.U32.AND P2, PT, R20, R19, PT ;  /* 0x000000131400720c */ /* 0x000fe40003f44070 */
[----:B------:R-:W-:-:S11]  /*0a30*/  ISETP.GE.AND P3, PT, R27, RZ, PT ;  /* 0x000000ff1b00720c */ /* 0x000fd60003f66270 */
[----:B------:R-:W-:-:S04]  /*0a40*/  @!P2 IADD3 R19, PT, PT, R19, -R10, RZ ;  /* 0x8000000a1313a210 */ /* 0x000fc80007ffe0ff */
[----:B------:R-:W-:Y:S01]  /*0a50*/  ISETP.GE.U32.AND P1, PT, R19, R20, PT ;  /* 0x000000141300720c */ /* 0x000fe20003f26070 */
[----:B------:R-:W-:-:S12]  /*0a60*/  @!P2 VIADD R24, R24, 0x1 ;  /* 0x000000011818a836 */ /* 0x000fd80000000000 */
[----:B------:R-:W-:-:S05]  /*0a70*/  @P1 IADD3 R24, PT, PT, R24, 0x1, RZ ;  /* 0x0000000118181810 */ /* 0x000fca0007ffe0ff */
[----:B------:R-:W-:-:S05]  /*0a80*/  @!P3 IMAD.MOV R24, RZ, RZ, -R24 ;  /* 0x000000ffff18b224 */ /* 0x000fca00078e0a18 */
[----:B------:R-:W-:Y:S02]  /*0a90*/  SEL R19, R11, R24, !P0 ;  /* 0x000000180b137207 */ /* 0x000fe40004000000 */
[----:B------:R-:W3:Y:S03]  /*0aa0*/  LDG.E.U8.CONSTANT R24, desc[UR8][R14.64+0x3] ;  /* 0x000003080e187981 */ /* 0x000ee6000c1e9100 */
[----:B------:R-:W-:-:S04]  /*0ab0*/  IMAD R19, R4, UR10, R19 ;  /* 0x0000000a04137c24 */ /* 0x000fc8000f8e0213 */
[----:B------:R-:W-:-:S05]  /*0ac0*/  IMAD.WIDE R18, R19, 0x4, R12 ;  /* 0x0000000413127825 */ /* 0x000fca00078e020c */
[----:B------:R0:W3:Y:S01]  /*0ad0*/  LDG.E.CONSTANT R27, desc[UR8][R18.64] ;  /* 0x00000008121b7981 */ /* 0x0000e2000c1e9900 */
[----:B----4-:R-:W-:-:S05]  /*0ae0*/  F2FP.F16.E4M3.UNPACK_B R22, R22 ;  /* 0x00000016ff16723e */ /* 0x010fca00020006ff */
[----:B------:R-:W-:-:S05]  /*0af0*/  HADD2.F32 R22, -RZ, R22.H0_H0 ;  /* 0x20000016ff167230 */ /* 0x000fca0000004100 */
[----:B-----5:R-:W-:-:S04]  /*0b00*/  FMUL R25, R22, R25 ;  /* 0x0000001916197220 */ /* 0x020fc80000400000 */
[----:B--2---:R-:W-:Y:S01]  /*0b10*/  FFMA R25, R23, R25, R28 ;  /* 0x0000001917197223 */ /* 0x004fe2000000001c */
[----:B------:R-:W-:-:S04]  /*0b20*/  IADD3 R23, PT, PT, R9, 0x4, RZ ;  /* 0x0000000409177810 */ /* 0x000fc80007ffe0ff */
        /* <DEDUP_REMOVED lines=9> */
[----:B------:R-:W-:-:S10]  /*0bc0*/  @!P2 VIADD R22, R22, 0x1 ;  /* 0x000000011616a836 */ /* 0x000fd40000000000 */
[----:B------:R-:W-:-:S05]  /*0bd0*/  @P1 IADD3 R22, PT, PT, R22, 0x1, RZ ;  /* 0x0000000116161810 */ /* 0x000fca0007ffe0ff */
[----:B------:R-:W-:-:S05]  /*0be0*/  @!P3 IMAD.MOV R22, RZ, RZ, -R22 ;  /* 0x000000ffff16b224 */ /* 0x000fca00078e0a16 */
[----:B------:R-:W-:Y:S02]  /*0bf0*/  SEL R19, R11, R22, !P0 ;  /* 0x000000160b137207 */ /* 0x000fe40004000000 */
[----:B------:R-:W2:Y:S03]  /*0c00*/  LDG.E.U8.CONSTANT R22, desc[UR8][R14.64+0x4] ;  /* 0x000004080e167981 */ /* 0x000ea6000c1e9100 */
[----:B------:R-:W-:-:S04]  /*0c10*/  IMAD R19, R4, UR10, R19 ;  /* 0x0000000a04137c24 */ /* 0x000fc8000f8e0213 */
[----:B------:R-:W-:-:S05]  /*0c20*/  IMAD.WIDE R18, R19, 0x4, R12 ;  /* 0x0000000413127825 */ /* 0x000fca00078e020c */
[----:B------:R3:W4:Y:S02]  /*0c30*/  LDG.E.CONSTANT R23, desc[UR8][R18.64] ;  /* 0x0000000812177981 */ /* 0x000724000c1e9900 */
[----:B---3--:R-:W-:Y:S02]  /*0c40*/  F2FP.F16.E4M3.UNPACK_B R19, R24 ;  /* 0x00000018ff13723e */ /* 0x008fe400020006ff */
[----:B------:R-:W3:Y:S03]  /*0c50*/  LDG.E.CONSTANT R24, desc[UR8][R16.64] ;  /* 0x0000000810187981 */ /* 0x000ee6000c1e9900 */
[----:B------:R-:W-:-:S05]  /*0c60*/  HADD2.F32 R28, -RZ, R19.H0_H0 ;  /* 0x20000013ff1c7230 */ /* 0x000fca0000004100 */
[----:B------:R-:W-:-:S04]  /*0c70*/  FMUL R27, R28, R27 ;  /* 0x0000001b1c1b7220 */ /* 0x000fc80000400000 */
[----:B------:R-:W-:Y:S01]  /*0c80*/  FFMA R27, R26, R27, R25 ;  /* 0x0000001b1a1b7223 */ /* 0x000fe20000000019 */
[----:B------:R-:W-:-:S04]  /*0c90*/  IADD3 R25, PT, PT, R9, 0x5, RZ ;  /* 0x0000000509197810 */ /* 0x000fc80007ffe0ff */
[----:B------:R-:W-:Y:S02]  /*0ca0*/  IABS R28, R25 ;  /* 0x00000019001c7213 */ /* 0x000fe40000000000 */
[----:B------:R-:W-:-:S03]  /*0cb0*/  LOP3.LUT R26, R25, R8, RZ, 0x3c, !PT ;  /* 0x00000008191a7212 */ /* 0x000fc600078e3cff */
[----:B------:R-:W-:-:S04]  /*0cc0*/  IMAD.HI.U32 R25, R21, R28, RZ ;  /* 0x0000001c15197227 */ /* 0x000fc800078e00ff */
[----:B------:R-:W-:-:S04]  /*0cd0*/  IMAD.MOV R19, RZ, RZ, -R25 ;  /* 0x000000ffff137224 */ /* 0x000fc800078e0a19 */
[----:B------:R-:W-:-:S05]  /*0ce0*/  IMAD R19, R10, R19, R28 ;  /* 0x000000130a137224 */ /* 0x000fca00078e021c */
        /* <DEDUP_REMOVED lines=8> */
[----:B------:R-:W5:Y:S03]  /*0d70*/  LDG.E.U8.CONSTANT R25, desc[UR8][R14.64+0x5] ;  /* 0x000005080e197981 */ /* 0x000f66000c1e9100 */
[----:B------:R-:W-:-:S04]  /*0d80*/  IMAD R19, R4, UR10, R19 ;  /* 0x0000000a04137c24 */ /* 0x000fc8000f8e0213 */
[----:B------:R-:W-:-:S05]  /*0d90*/  IMAD.WIDE R18, R19, 0x4, R12 ;  /* 0x0000000413127825 */ /* 0x000fca00078e020c */
[----:B------:R0:W5:Y:S02]  /*0da0*/  LDG.E.CONSTANT R26, desc[UR8][R18.64] ;  /* 0x00000008121a7981 */ /* 0x000164000c1e9900 */
[----:B0-----:R-:W-:-:S04]  /*0db0*/  IADD3 R19, PT, PT, R9, 0x7, RZ ;  /* 0x0000000709137810 */ /* 0x001fc80007ffe0ff */
[----:B------:R-:W-:Y:S02]  /*0dc0*/  LOP3.LUT R18, R19, R8, RZ, 0x3c, !PT ;  /* 0x0000000813127212 */ /* 0x000fe400078e3cff */
[----:B--2---:R-:W-:-:S05]  /*0dd0*/  F2FP.F16.E4M3.UNPACK_B R22, R22 ;  /* 0x00000016ff16723e */ /* 0x004fca00020006ff */
[----:B------:R-:W-:-:S05]  /*0de0*/  HADD2.F32 R22, -RZ, R22.H0_H0 ;  /* 0x20000016ff167230 */ /* 0x000fca0000004100 */
[----:B----4-:R-:W-:Y:S01]  /*0df0*/  FMUL R22, R22, R23 ;  /* 0x0000001716167220 */ /* 0x010fe20000400000 */
[----:B------:R-:W-:-:S04]  /*0e00*/  IADD3 R23, PT, PT, R9, 0x6, RZ ;  /* 0x0000000609177810 */ /* 0x000fc80007ffe0ff */
[----:B------:R-:W-:Y:S02]  /*0e10*/  IABS R28, R23 ;  /* 0x00000017001c7213 */ /* 0x000fe40000000000 */
[----:B------:R-:W-:-:S04]  /*0e20*/  LOP3.LUT R23, R23, R8, RZ, 0x3c, !PT ;  /* 0x0000000817177212 */ /* 0x000fc800078e3cff */
[----:B------:R-:W-:Y:S01]  /*0e30*/  ISETP.GE.AND P3, PT, R23, RZ, PT ;  /* 0x000000ff1700720c */ /* 0x000fe20003f66270 */
[----:B---3--:R-:W-:Y:S01]  /*0e40*/  FFMA R24, R24, R22, R27 ;  /* 0x0000001618187223 */ /* 0x008fe2000000001b */
[----:B------:R-:W-:Y:S01]  /*0e50*/  IABS R23, R19 ;  /* 0x0000001300177213 */ /* 0x000fe20000000000 */
[----:B------:R-:W-:-:S04]  /*0e60*/  IMAD.HI.U32 R22, R21, R28, RZ ;  /* 0x0000001c15167227 */ /* 0x000fc800078e00ff */
[----:B------:R-:W-:-:S04]  /*0e70*/  IMAD.HI.U32 R8, R21, R23, RZ ;  /* 0x0000001715087227 */ /* 0x000fc800078e00ff */
[----:B------:R-:W-:Y:S01]  /*0e80*/  IMAD.MOV R27, RZ, RZ, -R22 ;  /* 0x000000ffff1b7224 */ /* 0x000fe200078e0a16 */
[----:B------:R-:W-:-:S03]  /*0e90*/  IADD3 R19, PT, PT, -R8, RZ, RZ ;  /* 0x000000ff08137210 */ /* 0x000fc60007ffe1ff */
[C---:B------:R-:W-:Y:S02]  /*0ea0*/  IMAD R27, R10.reuse, R27, R28 ;  /* 0x0000001b0a1b7224 */ /* 0x040fe400078e021c */
[----:B------:R-:W-:Y:S01]  /*0eb0*/  IMAD R19, R10, R19, R23 ;  /* 0x000000130a137224 */ /* 0x000fe200078e0217 */
[----:B------:R-:W2:Y:S02]  /*0ec0*/  LDG.E.CONSTANT R28, desc[UR8][R16.64+0x8] ;  /* 0x00000808101c7981 */ /* 0x000ea4000c1e9900 */
[C---:B------:R-:W-:Y:S02]  /*0ed0*/  ISETP.GT.U32.AND P2, PT, R20.reuse, R27, PT ;  /* 0x0000001b1400720c */ /* 0x040fe40003f44070 */
[----:B------:R-:W-:-:S11]  /*0ee0*/  ISETP.GT.U32.AND P4, PT, R20, R19, PT ;  /* 0x000000131400720c */ /* 0x000fd60003f84070 */
[--C-:B------:R-:W-:Y:S02]  /*0ef0*/  @!P2 IMAD.IADD R27, R27, 0x1, -R10.reuse ;  /* 0x000000011b1ba824 */ /* 0x100fe400078e0a0a */
[----:B------:R-:W-:Y:S01]  /*0f00*/  @!P4 IMAD.IADD R19, R19, 0x1, -R10 ;  /* 0x000000011313c824 */ /* 0x000fe200078e0a0a */
[----:B------:R-:W-:Y:S01]  /*0f10*/  @!P2 IADD3 R22, PT, PT, R22, 0x1, RZ ;  /* 0x000000011616a810 */ /* 0x000fe20007ffe0ff */
[----:B------:R-:W3:Y:S01]  /*0f20*/  LDG.E.U8.CONSTANT R10, desc[UR8][R14.64+0x7] ;  /* 0x000007080e0a7981 */ /* 0x000ee2000c1e9100 */
[-C--:B------:R-:W-:Y:S02]  /*0f30*/  ISETP.GE.U32.AND P1, PT, R27, R20.reuse, PT ;  /* 0x000000141b00720c */ /* 0x080fe40003f26070 */
[----:B------:R-:W-:Y:S02]  /*0f40*/  ISETP.GE.U32.AND P2, PT, R19, R20, PT ;  /* 0x000000141300720c */ /* 0x000fe40003f46070 */
[----:B------:R-:W-:-:S09]  /*0f50*/  @!P4 IADD3 R8, PT, PT, R8, 0x1, RZ ;  /* 0x000000010808c810 */ /* 0x000fd20007ffe0ff */
[----:B------:R-:W-:Y:S01]  /*0f60*/  @P1 VIADD R22, R22, 0x1 ;  /* 0x0000000116161836 */ /* 0x000fe20000000000 */
[----:B------:R-:W-:Y:S02]  /*0f70*/  ISETP.GE.AND P1, PT, R18, RZ, PT ;  /* 0x000000ff1200720c */ /* 0x000fe40003f26270 */
[----:B------:R-:W-:Y:S01]  /*0f80*/  @P2 IADD3 R8, PT, PT, R8, 0x1, RZ ;  /* 0x0000000108082810 */ /* 0x000fe20007ffe0ff */
[----:B------:R-:W-:-:S05]  /*0f90*/  @!P3 IMAD.MOV R22, RZ, RZ, -R22 ;  /* 0x000000ffff16b224 */ /* 0x000fca00078e0a16 */
[----:B------:R-:W-:Y:S01]  /*0fa0*/  SEL R19, R11, R22, !P0 ;  /* 0x000000160b137207 */ /* 0x000fe20004000000 */
[----:B------:R-:W-:Y:S02]  /*0fb0*/  IMAD.MOV.U32 R22, RZ, RZ, R8 ;  /* 0x000000ffff167224 */ /* 0x000fe400078e0008 */
[----:B------:R-:W4:Y:S03]  /*0fc0*/  LDG.E.U8.CONSTANT R8, desc[UR8][R14.64+0x6] ;  /* 0x000006080e087981 */ /* 0x000f26000c1e9100 */
[----:B------:R-:W-:Y:S01]  /*0fd0*/  @!P1 IADD3 R22, PT, PT, -R22, RZ, RZ ;  /* 0x000000ff16169210 */ /* 0x000fe20007ffe1ff */
[----:B------:R-:W-:-:S03]  /*0fe0*/  IMAD R19, R4, UR10, R19 ;  /* 0x0000000a04137c24 */ /* 0x000fc6000f8e0213 */
[----:B------:R-:W-:Y:S01]  /*0ff0*/  SEL R11, R11, R22, !P0 ;  /* 0x000000160b0b7207 */ /* 0x000fe20004000000 */
[----:B------:R-:W-:Y:S01]  /*1000*/  IMAD.WIDE R18, R19, 0x4, R12 ;  /* 0x0000000413127825 */ /* 0x000fe200078e020c */
[----:B------:R-:W2:Y:S03]  /*1010*/  LDG.E.CONSTANT R22, desc[UR8][R16.64+0xc] ;  /* 0x00000c0810167981 */ /* 0x000ea6000c1e9900 */
[----:B------:R-:W-:Y:S02]  /*1020*/  IMAD R23, R4, UR10, R11 ;  /* 0x0000000a04177c24 */ /* 0x000fe4000f8e020b */
[----:B------:R0:W2:Y:S02]  /*1030*/  LDG.E.CONSTANT R18, desc[UR8][R18.64] ;  /* 0x0000000812127981 */ /* 0x0000a4000c1e9900 */
[----:B------:R-:W-:Y:S02]  /*1040*/  IMAD.WIDE R12, R23, 0x4, R12 ;  /* 0x00000004170c7825 */ /* 0x000fe400078e020c */
[----:B------:R-:W2:Y:S04]  /*1050*/  LDG.E.CONSTANT R11, desc[UR8][R16.64+0x4] ;  /* 0x00000408100b7981 */ /* 0x000ea8000c1e9900 */
[----:B------:R-:W2:Y:S01]  /*1060*/  LDG.E.CONSTANT R12, desc[UR8][R12.64] ;  /* 0x000000080c0c7981 */ /* 0x000ea2000c1e9900 */
[----:B-----5:R-:W-:Y:S01]  /*1070*/  F2FP.F16.E4M3.UNPACK_B R25, R25 ;  /* 0x00000019ff19723e */ /* 0x020fe200020006ff */
[----:B------:R-:W-:-:S04]  /*1080*/  VIADD R9, R9, 0x8 ;  /* 0x0000000809097836 */ /* 0x000fc80000000000 */
[----:B------:R-:W-:Y:S01]  /*1090*/  HADD2.F32 R25, -RZ, R25.H0_H0 ;  /* 0x20000019ff197230 */ /* 0x000fe20000004100 */
[----:B------:R-:W-:-:S04]  /*10a0*/  ISETP.NE.AND P0, PT, R9, R6, PT ;  /* 0x000000060900720c */ /* 0x000fc80003f05270 */
[----:B------:R-:W-:Y:S01]  /*10b0*/  FMUL R26, R25, R26 ;  /* 0x0000001a191a7220 */ /* 0x000fe20000400000 */
[----:B------:R-:W-:Y:S01]  /*10c0*/  VIADD R2, R2, 0x8 ;  /* 0x0000000802027836 */ /* 0x000fe20000000000 */
[----:B---3--:R-:W-:-:S05]  /*10d0*/  F2FP.F16.E4M3.UNPACK_B R10, R10 ;  /* 0x0000000aff0a723e */ /* 0x008fca00020006ff */
[----:B0-----:R-:W-:Y:S01]  /*10e0*/  HADD2.F32 R19, -RZ, R10.H0_H0 ;  /* 0x2000000aff137230 */ /* 0x001fe20000004100 */
[----:B----4-:R-:W-:-:S05]  /*10f0*/  F2FP.F16.E4M3.UNPACK_B R8, R8 ;  /* 0x00000008ff08723e */ /* 0x010fca00020006ff */
[----:B------:R-:W-:-:S05]  /*1100*/  HADD2.F32 R15, -RZ, R8.H0_H0 ;  /* 0x20000008ff0f7230 */ /* 0x000fca0000004100 */
[----:B--2---:R-:W-:Y:S01]  /*1110*/  FMUL R18, R15, R18 ;  /* 0x000000120f127220 */ /* 0x004fe20000400000 */
[----:B------:R-:W-:-:S04]  /*1120*/  FFMA R11, R11, R26, R24 ;  /* 0x0000001a0b0b7223 */ /* 0x000fc80000000018 */
[----:B------:R-:W-:Y:S01]  /*1130*/  FFMA R15, R28, R18, R11 ;  /* 0x000000121c0f7223 */ /* 0x000fe2000000000b */
[----:B------:R-:W-:Y:S01]  /*1140*/  IADD3 R18, P1, PT, R16, 0x20, RZ ;  /* 0x0000002010127810 */ /* 0x000fe20007f3e0ff */
[----:B------:R-:W-:-:S03]  /*1150*/  FMUL R11, R19, R12 ;  /* 0x0000000c130b7220 */ /* 0x000fc60000400000 */
[----:B------:R-:W-:Y:S01]  /*1160*/  IADD3.X R25, PT, PT, RZ, R17, RZ, P1, !PT ;  /* 0x00000011ff197210 */ /* 0x000fe20000ffe4ff */
[----:B------:R-:W-:Y:S01]  /*1170*/  FFMA R22, R22, R11, R15 ;  /* 0x0000000b16167223 */ /* 0x000fe2000000000f */
[----:B------:R-:W-:Y:S07]  /*1180*/  @P0 BRA `(.L_x_2) ;  /* 0xfffffff000c00947 */ /* 0x000fee000383ffff */
.L_x_1:
[----:B------:R-:W-:Y:S05]  /*1190*/  BRA.U !UP1, `(.L_x_0) ;  /* 0x0000000d09e87547 */ /* 0x000fea000b800000 */
[----:B------:R-:W0:Y:S01]  /*11a0*/  LDCU UR4, c[0x0][0x3a4] ;  /* 0x00007480ff0477ac */ /* 0x000e220008000800 */
[----:B------:R-:W-:Y:S02]  /*11b0*/  UISETP.GE.U32.AND UP0, UPT, UR5, 0x4, UPT ;  /* 0x000000040500788c */ /* 0x000fe4000bf06070 */
[----:B0-----:R-:W-:-:S04]  /*11c0*/  ULOP3.LUT UR6, UR4, 0x3, URZ, 0xc0, !UPT ;  /* 0x0000000304067892 */ /* 0x001fc8000f8ec0ff */
[----:B------:R-:W-:-:S03]  /*11d0*/  UISETP.NE.AND UP1, UPT, UR6, URZ, UPT ;  /* 0x000000ff0600728c */ /* 0x000fc6000bf25270 */
[----:B------:R-:W-:Y:S08]  /*11e0*/  BRA.U !UP0, `(.L_x_3) ;  /* 0x0000000508e07547 */ /* 0x000ff0000b800000 */
[----:B------:R-:W0:Y:S01]  /*11f0*/  LDC R25, c[0x0][0x3b8] ;  /* 0x0000ee00ff197b82 */ /* 0x000e220000000800 */
[----:B------:R-:W-:Y:S01]  /*1200*/  IMAD.MOV.U32 R26, RZ, RZ, RZ ;  /* 0x000000ffff1a7224 */ /* 0x000fe200078e00ff */
[----:B------:R-:W-:Y:S01]  /*1210*/  IABS R10, R6 ;  /* 0x00000006000a7213 */ /* 0x000fe20000000000 */
[----:B------:R-:W1:Y:S01]  /*1220*/  LDCU.64 UR10, c[0x0][0x390] ;  /* 0x00007200ff0a77ac */ /* 0x000e620008000a00 */
[C---:B------:R-:W-:Y:S02]  /*1230*/  IADD3 R12, PT, PT, R6.reuse, 0x1, RZ ;  /* 0x00000001060c7810 */ /* 0x040fe40007ffe0ff */
[----:B------:R-:W-:Y:S01]  /*1240*/  IADD3 R8, PT, PT, R6, 0x2, RZ ;  /* 0x0000000206087810 */ /* 0x000fe20007ffe0ff */
[----:B------:R-:W2:Y:S01]  /*1250*/  LDCU UR5, c[0x0][0x3b0] ;  /* 0x00007600ff0577ac */ /* 0x000ea20008000800 */
[----:B------:R-:W-:Y:S01]  /*1260*/  IABS R15, R12 ;  /* 0x0000000c000f7213 */ /* 0x000fe20000000000 */
[----:B------:R-:W3:Y:S01]  /*1270*/  LDC.64 R18, c[0x0][0x390] ;  /* 0x0000e400ff127b82 */ /* 0x000ee20000000a00 */
[----:B------:R-:W-:-:S02]  /*1280*/  IABS R17, R8 ;  /* 0x0000000800117213 */ /* 0x000fc40000000000 */
[-C--:B0-----:R-:W-:Y:S02]  /*1290*/  IABS R24, R25.reuse ;  /* 0x0000001900187213 */ /* 0x081fe40000000000 */
[-C--:B------:R-:W-:Y:S02]  /*12a0*/  LOP3.LUT R8, R8, R25.reuse, RZ, 0x3c, !PT ;  /* 0x0000001908087212 */ /* 0x080fe400078e3cff */
[----:B------:R-:W0:Y:S01]  /*12b0*/  I2F.RP R2, R24 ;  /* 0x0000001800027306 */ /* 0x000e220000209400 */
[-C--:B------:R-:W-:Y:S02]  /*12c0*/  LOP3.LUT R12, R12, R25.reuse, RZ, 0x3c, !PT ;  /* 0x000000190c0c7212 */ /* 0x080fe400078e3cff */
[----:B------:R-:W-:Y:S02]  /*12d0*/  ISETP.GE.AND P6, PT, R8, RZ, PT ;  /* 0x000000ff0800720c */ /* 0x000fe40003fc6270 */
[----:B------:R-:W-:-:S03]  /*12e0*/  LOP3.LUT R23, RZ, R25, RZ, 0x33, !PT ;  /* 0x00000019ff177212 */ /* 0x000fc600078e33ff */
[----:B0-----:R-:W0:Y:S02]  /*12f0*/  MUFU.RCP R2, R2 ;  /* 0x0000000200027308 */ /* 0x001e240000001000 */
[----:B0-----:R-:W-:-:S06]  /*1300*/  IADD3 R27, PT, PT, R2, 0xffffffe, RZ ;  /* 0x0ffffffe021b7810 */ /* 0x001fcc0007ffe0ff */
[----:B------:R-:W0:Y:S02]  /*1310*/  F2I.FTZ.U32.TRUNC.NTZ R27, R27 ;  /* 0x0000001b001b7305 */ /* 0x000e24000021f000 */
[----:B0-----:R-:W-:-:S04]  /*1320*/  IMAD.MOV R9, RZ, RZ, -R27 ;  /* 0x000000ffff097224 */ /* 0x001fc800078e0a1b */
[----:B------:R-:W-:-:S04]  /*1330*/  IMAD R9, R9, R24, RZ ;  /* 0x0000001809097224 */ /* 0x000fc800078e02ff */
[----:B------:R-:W-:-:S04]  /*1340*/  IMAD.HI.U32 R26, R27, R9, R26 ;  /* 0x000000091b1a7227 */ /* 0x000fc800078e001a */
[----:B------:R-:W-:Y:S02]  /*1350*/  IMAD.MOV.U32 R9, RZ, RZ, R10 ;  /* 0x000000ffff097224 */ /* 0x000fe400078e000a */
[----:B------:R-:W-:-:S04]  /*1360*/  IMAD.HI.U32 R2, R26, R15, RZ ;  /* 0x0000000f1a027227 */ /* 0x000fc800078e00ff */
[----:B------:R-:W-:-:S04]  /*1370*/  IMAD.HI.U32 R11, R26, R9, RZ ;  /* 0x000000091a0b7227 */ /* 0x000fc800078e00ff */
[----:B------:R-:W-:Y:S01]  /*1380*/  IMAD.HI.U32 R10, R26, R17, RZ ;  /* 0x000000111a0a7227 */ /* 0x000fe200078e00ff */
[----:B------:R-:W-:-:S04]  /*1390*/  IADD3 R13, PT, PT, -R11, RZ, RZ ;  /* 0x000000ff0b0d7210 */ /* 0x000fc80007ffe1ff */
[----:B------:R-:W-:Y:S01]  /*13a0*/  IADD3 R14, PT, PT, -R10, RZ, RZ ;  /* 0x000000ff0a0e7210 */ /* 0x000fe20007ffe1ff */
[C---:B------:R-:W-:Y:S02]  /*13b0*/  IMAD R9, R24.reuse, R13, R9 ;  /* 0x0000000d18097224 */ /* 0x040fe400078e0209 */
[----:B------:R-:W-:Y:S02]  /*13c0*/  IMAD.MOV R13, RZ, RZ, -R2 ;  /* 0x000000ffff0d7224 */ /* 0x000fe400078e0a02 */
[C---:B------:R-:W-:Y:S01]  /*13d0*/  IMAD R17, R24.reuse, R14, R17 ;  /* 0x0000000e18117224 */ /* 0x040fe200078e0211 */
[C---:B------:R-:W-:Y:S01]  /*13e0*/  ISETP.GT.U32.AND P3, PT, R24.reuse, R9, PT ;  /* 0x000000091800720c */ /* 0x040fe20003f64070 */
[C---:B------:R-:W-:Y:S01]  /*13f0*/  IMAD R13, R24.reuse, R13, R15 ;  /* 0x0000000d180d7224 */ /* 0x040fe200078e020f */
[----:B------:R-:W-:Y:S02]  /*1400*/  IADD3 R15, P1, PT, R5, R6, RZ ;  /* 0x00000006050f7210 */ /* 0x000fe40007f3e0ff */
[----:B------:R-:W-:-:S02]  /*1410*/  ISETP.GT.U32.AND P0, PT, R24, R17, PT ;  /* 0x000000111800720c */ /* 0x000fc40003f04070 */
[----:B------:R-:W-:Y:S02]  /*1420*/  ISETP.GT.U32.AND P5, PT, R24, R13, PT ;  /* 0x0000000d1800720c */ /* 0x000fe40003fa4070 */
[----:B------:R-:W-:Y:S02]  /*1430*/  IADD3.X R16, PT, PT, RZ, RZ, RZ, P1, !PT ;  /* 0x000000ffff107210 */ /* 0x000fe40000ffe4ff */
[----:B-1----:R-:W-:-:S03]  /*1440*/  LEA R14, P1, R15, UR10, 0x2 ;  /* 0x0000000a0f0e7c11 */ /* 0x002fc6000f8210ff */
[----:B------:R-:W-:Y:S01]  /*1450*/  @!P3 IMAD.IADD R9, R9, 0x1, -R24 ;  /* 0x000000010909b824 */ /* 0x000fe200078e0a18 */
[----:B------:R-:W-:Y:S01]  /*1460*/  LEA.HI.X R15, R15, UR11, R16, 0x2, P1 ;  /* 0x0000000b0f0f7c11 */ /* 0x000fe200088f1410 */
[----:B------:R-:W-:Y:S01]  /*1470*/  @!P3 VIADD R11, R11, 0x1 ;  /* 0x000000010b0bb836 */ /* 0x000fe20000000000 */
[----:B------:R-:W0:Y:S01]  /*1480*/  LDCU.64 UR10, c[0x0][0x380] ;  /* 0x00007000ff0a77ac */ /* 0x000e220008000a00 */
[-C--:B------:R-:W-:Y:S01]  /*1490*/  @!P0 IADD3 R17, PT, PT, R17, -R24.reuse, RZ ;  /* 0x8000001811118210 */ /* 0x080fe20007ffe0ff */
[----:B------:R-:W-:Y:S01]  /*14a0*/  @!P0 VIADD R10, R10, 0x1 ;  /* 0x000000010a0a8836 */ /* 0x000fe20000000000 */
[----:B------:R-:W-:Y:S01]  /*14b0*/  ISETP.GE.U32.AND P4, PT, R9, R24, PT ;  /* 0x000000180900720c */ /* 0x000fe20003f86070 */
[----:B------:R-:W-:Y:S01]  /*14c0*/  @!P5 IMAD.IADD R13, R13, 0x1, -R24 ;  /* 0x000000010d0dd824 */ /* 0x000fe200078e0a18 */
[----:B------:R-:W-:Y:S01]  /*14d0*/  LOP3.LUT R9, R6, R25, RZ, 0x3c, !PT ;  /* 0x0000001906097212 */ /* 0x000fe200078e3cff */
[----:B------:R-:W-:Y:S01]  /*14e0*/  @!P5 VIADD R2, R2, 0x1 ;  /* 0x000000010202d836 */ /* 0x000fe20000000000 */
[----:B------:R-:W-:Y:S01]  /*14f0*/  ISETP.GE.AND P5, PT, R12, RZ, PT ;  /* 0x000000ff0c00720c */ /* 0x000fe20003fa6270 */
[----:B------:R-:W4:Y:S01]  /*1500*/  LDG.E.CONSTANT R20, desc[UR8][R14.64+0x4] ;  /* 0x000004080e147981 */ /* 0x000f22000c1e9900 */
[----:B------:R-:W-:-:S02]  /*1510*/  ISETP.GE.AND P1, PT, R9, RZ, PT ;  /* 0x000000ff0900720c */ /* 0x000fc40003f26270 */
[----:B------:R-:W-:Y:S01]  /*1520*/  IADD3 R9, PT, PT, R5, R6, RZ ;  /* 0x0000000605097210 */ /* 0x000fe20007ffe0ff */
[----:B------:R-:W5:Y:S01]  /*1530*/  LDG.E.CONSTANT R21, desc[UR8][R14.64+0xc] ;  /* 0x00000c080e157981 */ /* 0x000f62000c1e9900 */
[-C--:B------:R-:W-:Y:S02]  /*1540*/  ISETP.GE.U32.AND P2, PT, R13, R24.reuse, PT ;  /* 0x000000180d00720c */ /* 0x080fe40003f46070 */
[----:B------:R-:W-:Y:S01]  /*1550*/  ISETP.GE.U32.AND P3, PT, R17, R24, PT ;  /* 0x000000181100720c */ /* 0x000fe20003f66070 */
[----:B---3--:R-:W-:Y:S01]  /*1560*/  IMAD.WIDE.U32 R18, R9, 0x4, R18 ;  /* 0x0000000409127825 */ /* 0x008fe200078e0012 */
[----:B------:R-:W-:Y:S01]  /*1570*/  @P4 IADD3 R11, PT, PT, R11, 0x1, RZ ;  /* 0x000000010b0b4810 */ /* 0x000fe20007ffe0ff */
[----:B------:R-:W1:Y:S01]  /*1580*/  LDC.64 R8, c[0x0][0x388] ;  /* 0x0000e200ff087b82 */ /* 0x000e620000000a00 */
[----:B------:R-:W-:-:S03]  /*1590*/  ISETP.NE.AND P4, PT, R25, RZ, PT ;  /* 0x000000ff1900720c */ /* 0x000fc60003f85270 */
[----:B------:R-:W-:Y:S01]  /*15a0*/  @!P1 IMAD.MOV R11, RZ, RZ, -R11 ;  /* 0x000000ffff0b9224 */ /* 0x000fe200078e0a0b */
[----:B------:R-:W3:Y:S03]  /*15b0*/  LDG.E.CONSTANT R19, desc[UR8][R18.64] ;  /* 0x0000000812137981 */ /* 0x000ee6000c1e9900 */
[----:B------:R-:W-:Y:S02]  /*15c0*/  @P2 IADD3 R2, PT, PT, R2, 0x1, RZ ;  /* 0x0000000102022810 */ /* 0x000fe40007ffe0ff */
[----:B------:R-:W-:Y:S02]  /*15d0*/  @P3 VIADD R10, R10, 0x1 ;  /* 0x000000010a0a3836 */ /* 0x000fe40000000000 */
[----:B------:R-:W-:Y:S02]  /*15e0*/  MOV R12, R2 ;  /* 0x00000002000c7202 */ /* 0x000fe40000000f00 */
[----:B------:R-:W-:Y:S01]  /*15f0*/  SEL R13, R23, R11, !P4 ;  /* 0x0000000b170d7207 */ /* 0x000fe20006000000 */
[----:B------:R0:W5:Y:S01]  /*1600*/  LDG.E.CONSTANT R2, desc[UR8][R14.64+0x8] ;  /* 0x000008080e027981 */ /* 0x000162000c1e9900 */
[----:B------:R-:W-:-:S03]  /*1610*/  @!P5 IADD3 R12, PT, PT, -R12, RZ, RZ ;  /* 0x000000ff0c0cd210 */ /* 0x000fc60007ffe1ff */
[----:B--2---:R-:W-:Y:S01]  /*1620*/  IMAD R13, R4, UR5, R13 ;  /* 0x00000005040d7c24 */ /* 0x004fe2000f8e020d */
[----:B------:R-:W-:-:S03]  /*1630*/  SEL R17, R23, R12, !P4 ;  /* 0x0000000c17117207 */ /* 0x000fc60006000000 */
[----:B-1----:R-:W-:-:S04]  /*1640*/  IMAD.WIDE R12, R13, 0x4, R8 ;  /* 0x000000040d0c7825 */ /* 0x002fc800078e0208 */
[----:B------:R-:W-:Y:S02]  /*1650*/  IMAD R17, R4, UR5, R17 ;  /* 0x0000000504117c24 */ /* 0x000fe4000f8e0211 */
[----:B------:R1:W2:Y:S02]  /*1660*/  LDG.E.CONSTANT R12, desc[UR8][R12.64] ;  /* 0x000000080c0c7981 */ /* 0x0002a4000c1e9900 */
[----:B0-----:R-:W-:-:S06]  /*1670*/  IMAD.WIDE R14, R17, 0x4, R8 ;  /* 0x00000004110e7825 */ /* 0x001fcc00078e0208 */
[----:B------:R0:W4:Y:S01]  /*1680*/  LDG.E.CONSTANT R14, desc[UR8][R14.64] ;  /* 0x000000080e0e7981 */ /* 0x000122000c1e9900 */
[----:B-1----:R-:W-:-:S05]  /*1690*/  VIADD R13, R6, 0x3 ;  /* 0x00000003060d7836 */ /* 0x002fca0000000000 */
[----:B0-----:R-:W-:-:S05]  /*16a0*/  IABS R15, R13 ;  /* 0x0000000d000f7213 */ /* 0x001fca0000000000 */
[----:B------:R-:W-:Y:S01]  /*16b0*/  IMAD.HI.U32 R26, R26, R15, RZ ;  /* 0x0000000f1a1a7227 */ /* 0x000fe200078e00ff */
[----:B------:R-:W-:-:S04]  /*16c0*/  LOP3.LUT R25, R13, R25, RZ, 0x3c, !PT ;  /* 0x000000190d197212 */ /* 0x000fc800078e3cff */
[----:B------:R-:W-:-:S05]  /*16d0*/  IADD3 R13, PT, PT, -R26, RZ, RZ ;  /* 0x000000ff1a0d7210 */ /* 0x000fca0007ffe1ff */
[----:B------:R-:W-:-:S05]  /*16e0*/  IMAD R13, R24, R13, R15 ;  /* 0x0000000d180d7224 */ /* 0x000fca00078e020f */
[----:B------:R-:W-:Y:S01]  /*16f0*/  ISETP.GT.U32.AND P1, PT, R24, R13, PT ;  /* 0x0000000d1800720c */ /* 0x000fe20003f24070 */
[----:B------:R-:W-:Y:S01]  /*1700*/  @!P6 IMAD.MOV R10, RZ, RZ, -R10 ;  /* 0x000000ffff0ae224 */ /* 0x000fe200078e0a0a */
[----:B------:R-:W-:-:S04]  /*1710*/  IADD3 R11, PT, PT, R7, R6, RZ ;  /* 0x00000006070b7210 */ /* 0x000fc80007ffe0ff */
[----:B------:R-:W-:Y:S02]  /*1720*/  SEL R27, R23, R10, !P4 ;  /* 0x0000000a171b7207 */ /* 0x000fe40006000000 */
[----:B------:R-:W-:-:S05]  /*1730*/  IADD3 R10, P0, PT, R11, UR10, RZ ;  /* 0x0000000a0b0a7c10 */ /* 0x000fca000ff1e0ff */
[----:B------:R-:W-:Y:S01]  /*1740*/  @!P1 IMAD.IADD R13, R13, 0x1, -R24 ;  /* 0x000000010d0d9824 */ /* 0x000fe200078e0a18 */
[----:B------:R-:W-:-:S04]  /*1750*/  LEA.HI.X.SX32 R11, R11, UR11, 0x1, P0 ;  /* 0x0000000b0b0b7c11 */ /* 0x000fc800080f0eff */
[----:B------:R-:W-:Y:S02]  /*1760*/  ISETP.GE.U32.AND P0, PT, R13, R24, PT ;  /* 0x000000180d00720c */ /* 0x000fe40003f06070 */
[----:B------:R-:W-:Y:S02]  /*1770*/  ISETP.GE.AND P2, PT, R25, RZ, PT ;  /* 0x000000ff1900720c */ /* 0x000fe40003f46270 */
[----:B------:R-:W-:Y:S01]  /*1780*/  @!P1 IADD3 R26, PT, PT, R26, 0x1, RZ ;  /* 0x000000011a1a9810 */ /* 0x000fe20007ffe0ff */
[----:B------:R-:W-:Y:S01]  /*1790*/  IMAD R27, R4, UR5, R27 ;  /* 0x00000005041b7c24 */ /* 0x000fe2000f8e021b */
[----:B------:R-:W3:Y:S04]  /*17a0*/  LDG.E.U8.CONSTANT R29, desc[UR8][R10.64] ;  /* 0x000000080a1d7981 */ /* 0x000ee8000c1e9100 */
[----:B------:R-:W5:Y:S03]  /*17b0*/  LDG.E.U8.CONSTANT R18, desc[UR8][R10.64+0x2] ;  /* 0x000002080a127981 */ /* 0x000f66000c1e9100 */
[----:B------:R-:W-:Y:S01]  /*17c0*/  @P0 VIADD R26, R26, 0x1 ;  /* 0x000000011a1a0836 */ /* 0x000fe20000000000 */
[----:B------:R-:W4:Y:S01]  /*17d0*/  LDG.E.U8.CONSTANT R28, desc[UR8][R10.64+0x3] ;  /* 0x000003080a1c7981 */ /* 0x000f22000c1e9100 */
[----:B------:R-:W-:-:S03]  /*17e0*/  IMAD.WIDE R16, R27, 0x4, R8 ;  /* 0x000000041b107825 */ /* 0x000fc600078e0208 */
[----:B------:R-:W-:Y:S01]  /*17f0*/  @!P2 IADD3 R26, PT, PT, -R26, RZ, RZ ;  /* 0x000000ff1a1aa210 */ /* 0x000fe20007ffe1ff */
[----:B------:R-:W2:Y:S03]  /*1800*/  LDG.E.U8.CONSTANT R27, desc[UR8][R10.64+0x1] ;  /* 0x000001080a1b7981 */ /* 0x000ea6000c1e9100 */
[----:B------:R-:W-:Y:S01]  /*1810*/  SEL R23, R23, R26, !P4 ;  /* 0x0000001a17177207 */ /* 0x000fe20006000000 */
[----:B------:R-:W4:Y:S04]  /*1820*/  LDG.E.CONSTANT R16, desc[UR8][R16.64] ;  /* 0x0000000810107981 */ /* 0x000f28000c1e9900 */
[----:B------:R-:W-:-:S04]  /*1830*/  IMAD R23, R4, UR5, R23 ;  /* 0x0000000504177c24 */ /* 0x000fc8000f8e0217 */
[----:B------:R-:W-:-:S06]  /*1840*/  IMAD.WIDE R8, R23, 0x4, R8 ;  /* 0x0000000417087825 */ /* 0x000fcc00078e0208 */
[----:B------:R0:W4:Y:S01]  /*1850*/  LDG.E.CONSTANT R8, desc[UR8][R8.64] ;  /* 0x0000000808087981 */ /* 0x000122000c1e9900 */
[----:B------:R-:W-:Y:S01]  /*1860*/  VIADD R6, R6, 0x4 ;  /* 0x0000000406067836 */ /* 0x000fe20000000000 */
[----:B---3--:R-:W-:-:S05]  /*1870*/  F2FP.F16.E4M3.UNPACK_B R29, R29 ;  /* 0x0000001dff1d723e */ /* 0x008fca00020006ff */
[----:B------:R-:W-:Y:S01]  /*1880*/  HADD2.F32 R29, -RZ, R29.H0_H0 ;  /* 0x2000001dff1d7230 */ /* 0x000fe20000004100 */
[----:B-----5:R-:W-:Y:S02]  /*1890*/  F2FP.F16.E4M3.UNPACK_B R18, R18 ;  /* 0x00000012ff12723e */ /* 0x020fe400020006ff */
[----:B--2---:R-:W-:Y:S02]  /*18a0*/  F2FP.F16.E4M3.UNPACK_B R27, R27 ;  /* 0x0000001bff1b723e */ /* 0x004fe400020006ff */
[----:B------:R-:W-:Y:S01]  /*18b0*/  FMUL R12, R29, R12 ;  /* 0x0000000c1d0c7220 */ /* 0x000fe20000400000 */
[----:B----4-:R-:W-:Y:S02]  /*18c0*/  F2FP.F16.E4M3.UNPACK_B R28, R28 ;  /* 0x0000001cff1c723e */ /* 0x010fe400020006ff */
[----:B------:R-:W-:Y:S02]  /*18d0*/  HADD2.F32 R11, -RZ, R27.H0_H0 ;  /* 0x2000001bff0b7230 */ /* 0x000fe40000004100 */
[----:B------:R-:W-:Y:S01]  /*18e0*/  FFMA R19, R19, R12, R22 ;  /* 0x0000000c13137223 */ /* 0x000fe20000000016 */
[----:B------:R-:W-:-:S02]  /*18f0*/  HADD2.F32 R13, -RZ, R18.H0_H0 ;  /* 0x20000012ff0d7230 */ /* 0x000fc40000004100 */
[----:B------:R-:W-:Y:S01]  /*1900*/  FMUL R11, R11, R14 ;  /* 0x0000000e0b0b7220 */ /* 0x000fe20000400000 */
[----:B------:R-:W-:Y:S02]  /*1910*/  HADD2.F32 R15, -RZ, R28.H0_H0 ;  /* 0x2000001cff0f7230 */ /* 0x000fe40000004100 */
[----:B0-----:R-:W-:Y:S01]  /*1920*/  FMUL R9, R13, R16 ;  /* 0x000000100d097220 */ /* 0x001fe20000400000 */
[----:B------:R-:W-:Y:S02]  /*1930*/  FFMA R11, R20, R11, R19 ;  /* 0x0000000b140b7223 */ /* 0x000fe40000000013 */
[----:B------:R-:W-:Y:S02]  /*1940*/  FMUL R8, R15, R8 ;  /* 0x000000080f087220 */ /* 0x000fe40000400000 */
[----:B------:R-:W-:-:S04]  /*1950*/  FFMA R2, R2, R9, R11 ;  /* 0x0000000902027223 */ /* 0x000fc8000000000b */
[----:B------:R-:W-:-:S07]  /*1960*/  FFMA R22, R21, R8, R2 ;  /* 0x0000000815167223 */ /* 0x000fce0000000002 */
.L_x_3:
[----:B------:R-:W-:Y:S05]  /*1970*/  BRA.U !UP1, `(.L_x_0) ;  /* 0x0000000509f07547 */ /* 0x000fea000b800000 */
[----:B------:R-:W-:Y:S02]  /*1980*/  UISETP.NE.AND UP0, UPT, UR6, 0x1, UPT ;  /* 0x000000010600788c */ /* 0x000fe4000bf05270 */
[----:B------:R-:W-:-:S04]  /*1990*/  ULOP3.LUT UR4, UR4, 0x1, URZ, 0xc0, !UPT ;  /* 0x0000000104047892 */ /* 0x000fc8000f8ec0ff */
[----:B------:R-:W-:-:S03]  /*19a0*/  UISETP.NE.U32.AND UP1, UPT, UR4, 0x1, UPT ;  /* 0x000000010400788c */ /* 0x000fc6000bf25070 */
[----:B------:R-:W-:Y:S08]  /*19b0*/  BRA.U !UP0, `(.L_x_4) ;  /* 0x0000000508307547 */ /* 0x000ff0000b800000 */
[----:B------:R-:W0:Y:S01]  /*19c0*/  LDC R11, c[0x0][0x3b8] ;  /* 0x0000ee00ff0b7b82 */ /* 0x000e220000000800 */
[----:B------:R-:W-:Y:S01]  /*19d0*/  IADD3 R12, PT, PT, R6, 0x1, RZ ;  /* 0x00000001060c7810 */ /* 0x000fe20007ffe0ff */
[----:B------:R-:W1:Y:S01]  /*19e0*/  LDCU.64 UR4, c[0x0][0x380] ;  /* 0x00007000ff0477ac */ /* 0x000e620008000a00 */
[----:B------:R-:W-:Y:S02]  /*19f0*/  IABS R14, R6 ;  /* 0x00000006000e7213 */ /* 0x000fe40000000000 */
[----:B------:R-:W-:Y:S01]  /*1a00*/  IABS R15, R12 ;  /* 0x0000000c000f7213 */ /* 0x000fe20000000000 */
[----:B------:R-:W2:Y:S01]  /*1a10*/  LDCU UR6, c[0x0][0x3b0] ;  /* 0x00007600ff0677ac */ /* 0x000ea20008000800 */
[-C--:B0-----:R-:W-:Y:S02]  /*1a20*/  IABS R2, R11.reuse ;  /* 0x0000000b00027213 */ /* 0x081fe40000000000 */
[----:B------:R-:W-:Y:S02]  /*1a30*/  LOP3.LUT R12, R12, R11, RZ, 0x3c, !PT ;  /* 0x0000000b0c0c7212 */ /* 0x000fe400078e3cff */
[----:B------:R-:W0:Y:S02]  /*1a40*/  I2F.RP R10, R2 ;  /* 0x00000002000a7306 */ /* 0x000e240000209400 */
[----:B------:R-:W-:-:S06]  /*1a50*/  ISETP.GE.AND P1, PT, R12, RZ, PT ;  /* 0x000000ff0c00720c */ /* 0x000fcc0003f26270 */
[----:B0-----:R-:W0:Y:S02]  /*1a60*/  MUFU.RCP R10, R10 ;  /* 0x0000000a000a7308 */ /* 0x001e240000001000 */
[----:B0-----:R-:W-:-:S06]  /*1a70*/  IADD3 R8, PT, PT, R10, 0xffffffe, RZ ;  /* 0x0ffffffe0a087810 */ /* 0x001fcc0007ffe0ff */
[----:B------:R0:W3:Y:S02]  /*1a80*/  F2I.FTZ.U32.TRUNC.NTZ R9, R8 ;  /* 0x0000000800097305 */ /* 0x0000e4000021f000 */
[----:B0-----:R-:W-:Y:S02]  /*1a90*/  IMAD.MOV.U32 R8, RZ, RZ, RZ ;  /* 0x000000ffff087224 */ /* 0x001fe400078e00ff */
[----:B---3--:R-:W-:-:S04]  /*1aa0*/  IMAD.MOV R13, RZ, RZ, -R9 ;  /* 0x000000ffff0d7224 */ /* 0x008fc800078e0a09 */
[----:B------:R-:W-:-:S04]  /*1ab0*/  IMAD R13, R13, R2, RZ ;  /* 0x000000020d0d7224 */ /* 0x000fc800078e02ff */
[----:B------:R-:W-:Y:S01]  /*1ac0*/  IMAD.HI.U32 R13, R9, R13, R8 ;  /* 0x0000000d090d7227 */ /* 0x000fe200078e0008 */
[----:B------:R-:W-:-:S03]  /*1ad0*/  MOV R9, R14 ;  /* 0x0000000e00097202 */ /* 0x000fc60000000f00 */
[----:B------:R-:W-:Y:S02]  /*1ae0*/  IMAD.MOV.U32 R14, RZ, RZ, R15 ;  /* 0x000000ffff0e7224 */ /* 0x000fe400078e000f */
[----:B------:R-:W-:-:S04]  /*1af0*/  IMAD.HI.U32 R10, R13, R9, RZ ;  /* 0x000000090d0a7227 */ /* 0x000fc800078e00ff */
[----:B------:R-:W-:Y:S01]  /*1b00*/  IMAD.HI.U32 R15, R13, R14, RZ ;  /* 0x0000000e0d0f7227 */ /* 0x000fe200078e00ff */
[----:B------:R-:W-:-:S03]  /*1b10*/  IADD3 R8, PT, PT, -R10, RZ, RZ ;  /* 0x000000ff0a087210 */ /* 0x000fc60007ffe1ff */
[----:B------:R-:W-:Y:S02]  /*1b20*/  IMAD.MOV R13, RZ, RZ, -R15 ;  /* 0x000000ffff0d7224 */ /* 0x000fe400078e0a0f */
[C---:B------:R-:W-:Y:S02]  /*1b30*/  IMAD R9, R2.reuse, R8, R9 ;  /* 0x0000000802097224 */ /* 0x040fe400078e0209 */
[----:B------:R-:W-:-:S03]  /*1b40*/  IMAD R13, R2, R13, R14 ;  /* 0x0000000d020d7224 */ /* 0x000fc600078e020e */
[C---:B------:R-:W-:Y:S02]  /*1b50*/  ISETP.GT.U32.AND P2, PT, R2.reuse, R9, PT ;  /* 0x000000090200720c */ /* 0x040fe40003f44070 */
[----:B------:R-:W-:-:S11]  /*1b60*/  ISETP.GT.U32.AND P4, PT, R2, R13, PT ;  /* 0x0000000d0200720c */ /* 0x000fd60003f84070 */
[-C--:B------:R-:W-:Y:S01]  /*1b70*/  @!P2 IADD3 R9, PT, PT, R9, -R2.reuse, RZ ;  /* 0x800000020909a210 */ /* 0x080fe20007ffe0ff */
[----:B------:R-:W-:Y:S01]  /*1b80*/  @!P2 VIADD R10, R10, 0x1 ;  /* 0x000000010a0aa836 */ /* 0x000fe20000000000 */
[----:B------:R-:W-:Y:S01]  /*1b90*/  @!P4 IADD3 R15, PT, PT, R15, 0x1, RZ ;  /* 0x000000010f0fc810 */ /* 0x000fe20007ffe0ff */
[----:B------:R-:W-:Y:S01]  /*1ba0*/  @!P4 IMAD.IADD R13, R13, 0x1, -R2 ;  /* 0x000000010d0dc824 */ /* 0x000fe200078e0a02 */
[-C--:B------:R-:W-:Y:S02]  /*1bb0*/  ISETP.GE.U32.AND P3, PT, R9, R2.reuse, PT ;  /* 0x000000020900720c */ /* 0x080fe40003f66070 */
[----:B------:R-:W0:Y:S02]  /*1bc0*/  LDC.64 R8, c[0x0][0x390] ;  /* 0x0000e400ff087b82 */ /* 0x000e240000000a00 */
[----:B------:R-:W-:Y:S02]  /*1bd0*/  ISETP.GE.U32.AND P5, PT, R13, R2, PT ;  /* 0x000000020d00720c */ /* 0x000fe40003fa6070 */
[----:B------:R-:W-:-:S04]  /*1be0*/  LOP3.LUT R2, R6, R11, RZ, 0x3c, !PT ;  /* 0x0000000b06027212 */ /* 0x000fc800078e3cff */
[----:B------:R-:W-:Y:S01]  /*1bf0*/  ISETP.GE.AND P0, PT, R2, RZ, PT ;  /* 0x000000ff0200720c */ /* 0x000fe20003f06270 */
[----:B------:R-:W3:Y:S01]  /*1c00*/  LDC.64 R12, c[0x0][0x388] ;  /* 0x0000e200ff0c7b82 */ /* 0x000ee20000000a00 */
[----:B------:R-:W-:Y:S01]  /*1c10*/  IADD3 R2, PT, PT, R7, R6, RZ ;  /* 0x0000000607027210 */ /* 0x000fe20007ffe0ff */
[----:B------:R-:W-:-:S03]  /*1c20*/  @P3 VIADD R10, R10, 0x1 ;  /* 0x000000010a0a3836 */ /* 0x000fc60000000000 */
[C---:B-1----:R-:W-:Y:S02]  /*1c30*/  IADD3 R16, P2, PT, R2.reuse, UR4, RZ ;  /* 0x0000000402107c10 */ /* 0x042fe4000ff5e0ff */
[----:B------:R-:W-:Y:S02]  /*1c40*/  @P5 IADD3 R15, PT, PT, R15, 0x1, RZ ;  /* 0x000000010f0f5810 */ /* 0x000fe40007ffe0ff */
[----:B------:R-:W-:Y:S01]  /*1c50*/  LEA.HI.X.SX32 R17, R2, UR5, 0x1, P2 ;  /* 0x0000000502117c11 */ /* 0x000fe200090f0eff */
[----:B------:R-:W-:Y:S01]  /*1c60*/  IMAD.MOV.U32 R2, RZ, RZ, R10 ;  /* 0x000000ffff027224 */ /* 0x000fe200078e000a */
[----:B------:R-:W-:Y:S01]  /*1c70*/  MOV R10, R15 ;  /* 0x0000000f000a7202 */ /* 0x000fe20000000f00 */
[----:B------:R-:W1:Y:S01]  /*1c80*/  LDCU.64 UR4, c[0x0][0x390] ;  /* 0x00007200ff0477ac */ /* 0x000e620008000a00 */
[----:B------:R-:W-:Y:S01]  /*1c90*/  ISETP.NE.AND P2, PT, R11, RZ, PT ;  /* 0x000000ff0b00720c */ /* 0x000fe20003f45270 */
[----:B------:R-:W-:Y:S01]  /*1ca0*/  @!P0 IMAD.MOV R2, RZ, RZ, -R2 ;  /* 0x000000ffff028224 */ /* 0x000fe200078e0a02 */
[----:B------:R-:W-:Y:S01]  /*1cb0*/  LOP3.LUT R15, RZ, R11, RZ, 0x33, !PT ;  /* 0x0000000bff0f7212 */ /* 0x000fe200078e33ff */
[----:B------:R-:W4:Y:S01]  /*1cc0*/  LDG.E.U8.CONSTANT R18, desc[UR8][R16.64+0x1] ;  /* 0x0000010810127981 */ /* 0x000f22000c1e9100 */
[----:B------:R-:W-:-:S02]  /*1cd0*/  @!P1 IADD3 R10, PT, PT, -R10, RZ, RZ ;  /* 0x000000ff0a0a9210 */ /* 0x000fc40007ffe1ff */
[C---:B------:R-:W-:Y:S02]  /*1ce0*/  SEL R11, R15.reuse, R2, !P2 ;  /* 0x000000020f0b7207 */ /* 0x040fe40005000000 */
[----:B------:R-:W-:Y:S01]  /*1cf0*/  SEL R15, R15, R10, !P2 ;  /* 0x0000000a0f0f7207 */ /* 0x000fe20005000000 */
[----:B------:R-:W5:Y:S02]  /*1d00*/  LDG.E.U8.CONSTANT R2, desc[UR8][R16.64] ;  /* 0x0000000810027981 */ /* 0x000f64000c1e9100 */
[C---:B--2---:R-:W-:Y:S01]  /*1d10*/  IMAD R11, R4.reuse, UR6, R11 ;  /* 0x00000006040b7c24 */ /* 0x044fe2000f8e020b */
[C---:B------:R-:W-:Y:S01]  /*1d20*/  IADD3 R20, P0, PT, R5.reuse, R6, RZ ;  /* 0x0000000605147210 */ /* 0x040fe20007f1e0ff */
[----:B------:R-:W-:Y:S02]  /*1d30*/  IMAD R15, R4, UR6, R15 ;  /* 0x00000006040f7c24 */ /* 0x000fe4000f8e020f */
[----:B------:R-:W-:Y:S02]  /*1d40*/  IMAD.IADD R19, R5, 0x1, R6 ;  /* 0x0000000105137824 */ /* 0x000fe400078e0206 */
[----:B---3--:R-:W-:-:S04]  /*1d50*/  IMAD.WIDE R10, R11, 0x4, R12 ;  /* 0x000000040b0a7825 */ /* 0x008fc800078e020c */
[----:B------:R-:W-:Y:S01]  /*1d60*/  IMAD.WIDE R14, R15, 0x4, R12 ;  /* 0x000000040f0e7825 */ /* 0x000fe200078e020c */
[----:B------:R-:W-:Y:S01]  /*1d70*/  IADD3.X R13, PT, PT, RZ, RZ, RZ, P0, !PT ;  /* 0x000000ffff0d7210 */ /* 0x000fe200007fe4ff */
[----:B------:R-:W2:Y:S01]  /*1d80*/  LDG.E.CONSTANT R10, desc[UR8][R10.64] ;  /* 0x000000080a0a7981 */ /* 0x000ea2000c1e9900 */
[C---:B-1----:R-:W-:Y:S01]  /*1d90*/  LEA R12, P0, R20.reuse, UR4, 0x2 ;  /* 0x00000004140c7c11 */ /* 0x042fe2000f8010ff */
[----:B0-----:R-:W-:Y:S02]  /*1da0*/  IMAD.WIDE.U32 R8, R19, 0x4, R8 ;  /* 0x0000000413087825 */ /* 0x001fe400078e0008 */
[----:B------:R-:W3:Y:S01]  /*1db0*/  LDG.E.CONSTANT R14, desc[UR8][R14.64] ;  /* 0x000000080e0e7981 */ /* 0x000ee2000c1e9900 */
[----:B------:R-:W-:-:S03]  /*1dc0*/  LEA.HI.X R13, R20, UR5, R13, 0x2, P0 ;  /* 0x00000005140d7c11 */ /* 0x000fc600080f140d */
[----:B------:R-:W3:Y:S04]  /*1dd0*/  LDG.E.CONSTANT R9, desc[UR8][R8.64] ;  /* 0x0000000808097981 */ /* 0x000ee8000c1e9900 */
[----:B------:R-:W3:Y:S01]  /*1de0*/  LDG.E.CONSTANT R12, desc[UR8][R12.64+0x4] ;  /* 0x000004080c0c7981 */ /* 0x000ee2000c1e9900 */
[----:B------:R-:W-:Y:S01]  /*1df0*/  VIADD R6, R6, 0x2 ;  /* 0x0000000206067836 */ /* 0x000fe20000000000 */
[----:B----4-:R-:W-:Y:S02]  /*1e00*/  F2FP.F16.E4M3.UNPACK_B R18, R18 ;  /* 0x00000012ff12723e */ /* 0x010fe400020006ff */
[----:B-----5:R-:W-:-:S03]  /*1e10*/  F2FP.F16.E4M3.UNPACK_B R2, R2 ;  /* 0x00000002ff02723e */ /* 0x020fc600020006ff */
[----:B------:R-:W-:Y:S02]  /*1e20*/  HADD2.F32 R19, -RZ, R18.H0_H0 ;  /* 0x20000012ff137230 */ /* 0x000fe40000004100 */
[----:B------:R-:W-:-:S05]  /*1e30*/  HADD2.F32 R17, -RZ, R2.H0_H0 ;  /* 0x20000002ff117230 */ /* 0x000fca0000004100 */
[----:B--2---:R-:W-:Y:S01]  /*1e40*/  FMUL R17, R17, R10 ;  /* 0x0000000a11117220 */ /* 0x004fe20000400000 */
[----:B---3--:R-:W-:-:S03]  /*1e50*/  FMUL R2, R19, R14 ;  /* 0x0000000e13027220 */ /* 0x008fc60000400000 */
[----:B------:R-:W-:-:S04]  /*1e60*/  FFMA R17, R9, R17, R22 ;  /* 0x0000001109117223 */ /* 0x000fc80000000016 */
[----:B------:R-:W-:-:S07]  /*1e70*/  FFMA R22, R12, R2, R17 ;  /* 0x000000020c167223 */ /* 0x000fce0000000011 */
.L_x_4:
[----:B------:R-:W-:Y:S05]  /*1e80*/  BRA.U UP1, `(.L_x_0) ;  /* 0x0000000101ac7547 */ /* 0x000fea000b800000 */
[----:B------:R-:W0:Y:S01]  /*1e90*/  LDC R13, c[0x0][0x3b8] ;  /* 0x0000ee00ff0d7b82 */ /* 0x000e220000000800 */
[----:B------:R-:W-:Y:S01]  /*1ea0*/  HFMA2 R8, -RZ, RZ, 0, 0 ;  /* 0x00000000ff087431 */ /* 0x000fe200000001ff */
[----:B------:R-:W1:Y:S01]  /*1eb0*/  LDCU.64 UR4, c[0x0][0x380] ;  /* 0x00007000ff0477ac */ /* 0x000e620008000a00 */
[----:B------:R-:W-:Y:S01]  /*1ec0*/  IADD3 R7, PT, PT, R7, R6, RZ ;  /* 0x0000000607077210 */ /* 0x000fe20007ffe0ff */
[----:B------:R-:W2:Y:S01]  /*1ed0*/  LDCU UR6, c[0x0][0x3b0] ;  /* 0x00007600ff0677ac */ /* 0x000ea20008000800 */
[----:B0-----:R-:W-:-:S04]  /*1ee0*/  IABS R11, R13 ;  /* 0x0000000d000b7213 */ /* 0x001fc80000000000 */
[----:B------:R-:W0:Y:S08]  /*1ef0*/  I2F.RP R10, R11 ;  /* 0x0000000b000a7306 */ /* 0x000e300000209400 */
[----:B0-----:R-:W0:Y:S02]  /*1f00*/  MUFU.RCP R10, R10 ;  /* 0x0000000a000a7308 */ /* 0x001e240000001000 */
[----:B0-----:R-:W-:-:S06]  /*1f10*/  IADD3 R12, PT, PT, R10, 0xffffffe, RZ ;  /* 0x0ffffffe0a0c7810 */ /* 0x001fcc0007ffe0ff */
[----:B------:R-:W0:Y:S02]  /*1f20*/  F2I.FTZ.U32.TRUNC.NTZ R9, R12 ;  /* 0x0000000c00097305 */ /* 0x000e24000021f000 */
[----:B0-----:R-:W-:-:S04]  /*1f30*/  IMAD.MOV R2, RZ, RZ, -R9 ;  /* 0x000000ffff027224 */ /* 0x001fc800078e0a09 */
[----:B------:R-:W-:Y:S01]  /*1f40*/  IMAD R15, R2, R11, RZ ;  /* 0x0000000b020f7224 */ /* 0x000fe200078e02ff */
[----:B------:R-:W-:-:S03]  /*1f50*/  IABS R2, R6 ;  /* 0x0000000600027213 */ /* 0x000fc60000000000 */
[----:B------:R-:W-:-:S04]  /*1f60*/  IMAD.HI.U32 R15, R9, R15, R8 ;  /* 0x0000000f090f7227 */ /* 0x000fc800078e0008 */
[----:B------:R-:W-:-:S04]  /*1f70*/  IMAD.MOV.U32 R8, RZ, RZ, R2 ;  /* 0x000000ffff087224 */ /* 0x000fc800078e0002 */
[----:B------:R-:W-:-:S05]  /*1f80*/  IMAD.HI.U32 R2, R15, R8, RZ ;  /* 0x000000080f027227 */ /* 0x000fca00078e00ff */
[----:B------:R-:W-:-:S05]  /*1f90*/  IADD3 R9, PT, PT, -R2, RZ, RZ ;  /* 0x000000ff02097210 */ /* 0x000fca0007ffe1ff */
[----:B------:R-:W-:-:S05]  /*1fa0*/  IMAD R8, R11, R9, R8 ;  /* 0x000000090b087224 */ /* 0x000fca00078e0208 */
[----:B------:R-:W-:-:S13]  /*1fb0*/  ISETP.GT.U32.AND P1, PT, R11, R8, PT ;  /* 0x000000080b00720c */ /* 0x000fda0003f24070 */
[----:B------:R-:W-:Y:S01]  /*1fc0*/  @!P1 IMAD.IADD R8, R8, 0x1, -R11 ;  /* 0x0000000108089824 */ /* 0x000fe200078e0a0b */
[----:B------:R-:W-:Y:S02]  /*1fd0*/  @!P1 IADD3 R2, PT, PT, R2, 0x1, RZ ;  /* 0x0000000102029810 */ /* 0x000fe40007ffe0ff */
[----:B------:R-:W-:Y:S02]  /*1fe0*/  ISETP.NE.AND P1, PT, R13, RZ, PT ;  /* 0x000000ff0d00720c */ /* 0x000fe40003f25270 */
[----:B------:R-:W-:Y:S02]  /*1ff0*/  ISETP.GE.U32.AND P0, PT, R8, R11, PT ;  /* 0x0000000b0800720c */ /* 0x000fe40003f06070 */
[----:B------:R-:W-:Y:S01]  /*2000*/  LOP3.LUT R8, R6, R13, RZ, 0x3c, !PT ;  /* 0x0000000d06087212 */ /* 0x000fe200078e3cff */
[----:B------:R-:W0:Y:S03]  /*2010*/  LDC.64 R10, c[0x0][0x388] ;  /* 0x0000e200ff0a7b82 */ /* 0x000e260000000a00 */
[----:B------:R-:W-:-:S05]  /*2020*/  ISETP.GE.AND P2, PT, R8, RZ, PT ;  /* 0x000000ff0800720c */ /* 0x000fca0003f46270 */
[----:B------:R-:W3:Y:S02]  /*2030*/  LDC.64 R8, c[0x0][0x390] ;  /* 0x0000e400ff087b82 */ /* 0x000ee40000000a00 */
[----:B------:R-:W-:Y:S01]  /*2040*/  @P0 VIADD R2, R2, 0x1 ;  /* 0x0000000102020836 */ /* 0x000fe20000000000 */
[----:B-1----:R-:W-:-:S04]  /*2050*/  IADD3 R14, P0, PT, R7, UR4, RZ ;  /* 0x00000004070e7c10 */ /* 0x002fc8000ff1e0ff */
[----:B------:R-:W-:Y:S01]  /*2060*/  LEA.HI.X.SX32 R15, R7, UR5, 0x1, P0 ;  /* 0x00000005070f7c11 */ /* 0x000fe200080f0eff */
[----:B------:R-:W-:Y:S01]  /*2070*/  @!P2 IMAD.MOV R2, RZ, RZ, -R2 ;  /* 0x000000ffff02a224 */ /* 0x000fe200078e0a02 */
[----:B------:R-:W-:-:S03]  /*2080*/  @!P1 LOP3.LUT R2, RZ, R13, RZ, 0x33, !PT ;  /* 0x0000000dff029212 */ /* 0x000fc600078e33ff */
[----:B------:R-:W4:Y:S01]  /*2090*/  LDG.E.U8.CONSTANT R14, desc[UR8][R14.64] ;  /* 0x000000080e0e7981 */ /* 0x000f22000c1e9100 */
[----:B------:R-:W-:Y:S01]  /*20a0*/  IADD3 R5, PT, PT, R5, R6, RZ ;  /* 0x0000000605057210 */ /* 0x000fe20007ffe0ff */
[----:B--2---:R-:W-:-:S04]  /*20b0*/  IMAD R7, R4, UR6, R2 ;  /* 0x0000000604077c24 */ /* 0x004fc8000f8e0202 */
[----:B0-----:R-:W-:-:S04]  /*20c0*/  IMAD.WIDE R10, R7, 0x4, R10 ;  /* 0x00000004070a7825 */ /* 0x001fc800078e020a */
[----:B---3--:R-:W-:Y:S02]  /*20d0*/  IMAD.WIDE.U32 R8, R5, 0x4, R8 ;  /* 0x0000000405087825 */ /* 0x008fe400078e0008 */
[----:B------:R-:W2:Y:S04]  /*20e0*/  LDG.E.CONSTANT R10, desc[UR8][R10.64] ;  /* 0x000000080a0a7981 */ /* 0x000ea8000c1e9900 */
[----:B------:R-:W3:Y:S01]  /*20f0*/  LDG.E.CONSTANT R9, desc[UR8][R8.64] ;  /* 0x0000000808097981 */ /* 0x000ee2000c1e9900 */
[----:B----4-:R-:W-:-:S05]  /*2100*/  F2FP.F16.E4M3.UNPACK_B R2, R14 ;  /* 0x0000000eff02723e */ /* 0x010fca00020006ff */
[----:B------:R-:W-:-:S05]  /*2110*/  HADD2.F32 R5, -RZ, R2.H0_H0 ;  /* 0x20000002ff057230 */ /* 0x000fca0000004100 */
[----:B--2---:R-:W-:-:S04]  /*2120*/  FMUL R5, R5, R10 ;  /* 0x0000000a05057220 */ /* 0x004fc80000400000 */
[----:B---3--:R-:W-:-:S07]  /*2130*/  FFMA R22, R9, R5, R22 ;  /* 0x0000000509167223 */ /* 0x008fce0000000016 */
.L_x_0:
[----:B------:R-:W0:Y:S01]  /*2140*/  LDC.64 R4, c[0x0][0x398] ;  /* 0x0000e600ff047b82 */ /* 0x000e220000000a00 */
[----:B------:R-:W1:Y:S02]  /*2150*/  LDCU UR4, c[0x0][0x3a8] ;  /* 0x00007500ff0477ac */ /* 0x000e640008000800 */
[----:B-1----:R-:W-:-:S04]  /*2160*/  IMAD R3, R3, UR4, R0 ;  /* 0x0000000403037c24 */ /* 0x002fc8000f8e0200 */
[----:B0-----:R-:W-:-:S05]  /*2170*/  IMAD.WIDE R2, R3, 0x4, R4 ;  /* 0x0000000403027825 */ /* 0x001fca00078e0204 */
[----:B------:R-:W-:Y:S01]  /*2180*/  STG.E desc[UR8][R2.64], R22 ;  /* 0x0000001602007986 */ /* 0x000fe2000c101908 */
[----:B------:R-:W-:Y:S05]  /*2190*/  EXIT ;  /* 0x000000000000794d */ /* 0x000fea0003800000 */
.L_x_5:
[----:B------:R-:W-:-:S00]  /*21a0*/  BRA `(.L_x_5) ;  /* 0xfffffffc00fc7947 */ /* 0x000fc0000383ffff */
[----:B------:R-:W-:-:S00]  /*21b0*/  NOP ;  /* 0x0000000000007918 */ /* 0x000fc00000000000 */
        /* <DEDUP_REMOVED lines=12> */
.L_x_18:


//--------------------- .text._ZN36_GLOBAL__N__fbebae31_4_k_cu_8079da9f25gemm_fp8_blockwise_kernelI13__nv_bfloat16EEvPK13__nv_fp8_e4m3PKfPKT_PS7_iiiiiii --------------------------
	.section	.text._ZN36_GLOBAL__N__fbebae31_4_k_cu_8079da9f25gemm_fp8_blockwise_kernelI13__nv_bfloat16EEvPK13__nv_fp8_e4m3PKfPKT_PS7_iiiiiii,"ax",@progbits
	.align	128
.text._ZN36_GLOBAL__N__fbebae31_4_k_cu_8079da9f25gemm_fp8_blockwise_kernelI13__nv_bfloat16EEvPK13__nv_fp8_e4m3PKfPKT_PS7_iiiiiii:
        .type           _ZN36_GLOBAL__N__fbebae31_4_k_cu_8079da9f25gemm_fp8_blockwise_kernelI13__nv_bfloat16EEvPK13__nv_fp8_e4m3PKfPKT_PS7_iiiiiii,@function
        .size           _ZN36_GLOBAL__N__fbebae31_4_k_cu_8079da9f25gemm_fp8_blockwise_kernelI13__nv_bfloat16EEvPK13__nv_fp8_e4m3PKfPKT_PS7_iiiiiii,(.L_x_19 - _ZN36_GLOBAL__N__fbebae31_4_k_cu_8079da9f25gemm_fp8_blockwise_kernelI13__nv_bfloat16EEvPK13__nv_fp8_e4m3PKfPKT_PS7_iiiiiii)
        .other          _ZN36_GLOBAL__N__fbebae31_4_k_cu_8079da9f25gemm_fp8_blockwise_kernelI13__nv_bfloat16EEvPK13__nv_fp8_e4m3PKfPKT_PS7_iiiiiii,@"STO_CUDA_ENTRY STV_DEFAULT"
_ZN36_GLOBAL__N__fbebae31_4_k_cu_8079da9f25gemm_fp8_blockwise_kernelI13__nv_bfloat16EEvPK13__nv_fp8_e4m3PKfPKT_PS7_iiiiiii:
        /* <DEDUP_REMOVED lines=73> */
.L_x_8:
[----:B------:R-:W0:Y:S01]  /*0490*/  LDC R8, c[0x0][0x3b8] ;  /* 0x0000ee00ff087b82 */ /* 0x000e220000000800 */
[----:B------:R-:W-:-:S05]  /*04a0*/  IABS R10, R9 ;  /* 0x00000009000a7213 */ /* 0x000fca0000000000 */
[----:B------:R-:W-:-:S04]  /*04b0*/  IMAD.HI.U32 R21, R21, R10, RZ ;  /* 0x0000000a15157227 */ /* 0x000fc800078e00ff */
[----:B------:R-:W-:Y:S01]  /*04c0*/  IMAD.MOV R13, RZ, RZ, -R21 ;  /* 0x000000ffff0d7224 */ /* 0x000fe200078e0a15 */
[----:B0-----:R-:W-:-:S04]  /*04d0*/  IABS R11, R8 ;  /* 0x00000008000b7213 */ /* 0x001fc80000000000 */
[----:B------:R-:W0:Y:S01]  /*04e0*/  I2F.RP R16, R11 ;  /* 0x0000000b00107306 */ /* 0x000e220000209400 */
[----:B------:R-:W-:Y:S01]  /*04f0*/  IMAD R13, R11, R13, R10 ;  /* 0x0000000d0b0d7224 */ /* 0x000fe200078e020a */
[----:B------:R-:W-:-:S04]  /*0500*/  LOP3.LUT R10, R9, R8, RZ, 0x3c, !PT ;  /* 0x00000008090a7212 */ /* 0x000fc800078e3cff */
[----:B------:R-:W-:Y:S02]  /*0510*/  ISETP.GT.U32.AND P1, PT, R20, R13, PT ;  /* 0x0000000d1400720c */ /* 0x000fe40003f24070 */
[----:B------:R-:W-:Y:S02]  /*0520*/  ISETP.GE.AND P2, PT, R10, RZ, PT ;  /* 0x000000ff0a00720c */ /* 0x000fe40003f46270 */
[----:B------:R-:W-:Y:S01]  /*0530*/  LOP3.LUT R10, RZ, R8, RZ, 0x33, !PT ;  /* 0x00000008ff0a7212 */ /* 0x000fe200078e33ff */
[----:B0-----:R-:W0:Y:S08]  /*0540*/  MUFU.RCP R16, R16 ;  /* 0x0000001000107308 */ /* 0x001e300000001000 */
[----:B------:R-:W-:Y:S01]  /*0550*/  @!P1 IADD3 R13, PT, PT, R13, -R11, RZ ;  /* 0x8000000b0d0d9210 */ /* 0x000fe20007ffe0ff */
[----:B------:R-:W-:Y:S01]  /*0560*/  @!P1 VIADD R21, R21, 0x1 ;  /* 0x0000000115159836 */ /* 0x000fe20000000000 */
[----:B------:R-:W-:-:S02]  /*0570*/  IADD3 R14, P1, PT, R2, UR6, RZ ;  /* 0x00000006020e7c10 */ /* 0x000fc4000ff3e0ff */
[----:B------:R-:W-:Y:S02]  /*0580*/  ISETP.GE.U32.AND P0, PT, R13, R20, PT ;  /* 0x000000140d00720c */ /* 0x000fe40003f06070 */
[----:B------:R-:W1:Y:S01]  /*0590*/  LDC.64 R12, c[0x0][0x388] ;  /* 0x0000e200ff0c7b82 */ /* 0x000e620000000a00 */
[----:B------:R-:W-:-:S05]  /*05a0*/  LEA.HI.X.SX32 R15, R2, UR7, 0x1, P1 ;  /* 0x00000007020f7c11 */ /* 0x000fca00088f0eff */
[----:B------:R-:W2:Y:S01]  /*05b0*/  LDG.E.U8.CONSTANT R23, desc[UR8][R14.64] ;  /* 0x000000080e177981 */ /* 0x000ea2000c1e9100 */
[----:B0-----:R-:W-:-:S03]  /*05c0*/  VIADD R20, R16, 0xffffffe ;  /* 0x0ffffffe10147836 */ /* 0x001fc60000000000 */
[----:B------:R-:W3:Y:S01]  /*05d0*/  LDG.E.U8.CONSTANT R24, desc[UR8][R14.64+0x1] ;  /* 0x000001080e187981 */ /* 0x000ee2000c1e9100 */
[----:B------:R-:W-:Y:S01]  /*05e0*/  @P0 VIADD R21, R21, 0x1 ;  /* 0x0000000115150836 */ /* 0x000fe20000000000 */
[----:B------:R-:W-:-:S04]  /*05f0*/  ISETP.NE.AND P0, PT, R8, RZ, PT ;  /* 0x000000ff0800720c */ /* 0x000fc80003f05270 */
[----:B------:R-:W-:-:S04]  /*0600*/  @!P2 IADD3 R21, PT, PT, -R21, RZ, RZ ;  /* 0x000000ff1515a210 */ /* 0x000fc80007ffe1ff */
[----:B------:R-:W-:-:S05]  /*0610*/  SEL R21, R10, R21, !P0 ;  /* 0x000000150a157207 */ /* 0x000fca0004000000 */
[----:B------:R-:W-:-:S04]  /*0620*/  IMAD R17, R4, UR10, R21 ;  /* 0x0000000a04117c24 */ /* 0x000fc8000f8e0215 */
[----:B-1----:R-:W-:-:S05]  /*0630*/  IMAD.WIDE R16, R17, 0x4, R12 ;  /* 0x0000000411107825 */ /* 0x002fca00078e020c */
[----:B------:R0:W4:Y:S02]  /*0640*/  LDG.E.CONSTANT R26, desc[UR8][R16.64] ;  /* 0x00000008101a7981 */ /* 0x000124000c1e9900 */
[----:B0-----:R-:W-:Y:S01]  /*0650*/  IMAD.MOV.U32 R16, RZ, RZ, R18 ;  /* 0x000000ffff107224 */ /* 0x001fe200078e0012 */
[----:B------:R-:W-:-:S05]  /*0660*/  MOV R17, R25 ;  /* 0x0000001900117202 */ /* 0x000fca0000000f00 */
[----:B------:R-:W5:Y:S01]  /*0670*/  LDG.E.U16.CONSTANT R25, desc[UR8][R16.64+-0x8] ;  /* 0xfffff80810197981 */ /* 0x000f62000c1e9500 */
[----:B------:R-:W0:Y:S02]  /*0680*/  F2I.FTZ.U32.TRUNC.NTZ R19, R20 ;  /* 0x0000001400137305 */ /* 0x000e24000021f000 */
[----:B0-----:R-:W-:-:S04]  /*0690*/  IMAD.MOV R18, RZ, RZ, -R19 ;  /* 0x000000ffff127224 */ /* 0x001fc800078e0a13 */
[----:B------:R-:W-:Y:S02]  /*06a0*/  IMAD R21, R18, R11, RZ ;  /* 0x0000000b12157224 */ /* 0x000fe400078e02ff */
[----:B------:R-:W-:-:S04]  /*06b0*/  IMAD.MOV.U32 R18, RZ, RZ, RZ ;  /* 0x000000ffff127224 */ /* 0x000fc800078e00ff */
        /* <DEDUP_REMOVED lines=13> */
[----:B------:R-:W3:Y:S09]  /*0790*/  LDG.E.U16.CONSTANT R27, desc[UR8][R16.64+-0x6] ;  /* 0xfffffa08101b7981 */ /* 0x000ef2000c1e9500 */
        /* <DEDUP_REMOVED lines=9> */
[----:B-----5:R-:W-:-:S04]  /*0830*/  IMAD.U32 R25, R25, 0x10000, RZ ;  /* 0x0001000019197824 */ /* 0x020fc800078e00ff */
[----:B------:R-:W-:Y:S01]  /*0840*/  FFMA R23, R25, R23, R22 ;  /* 0x0000001719177223 */ /* 0x000fe20000000016 */
[----:B------:R-:W-:-:S05]  /*0850*/  VIADD R25, R9, 0x2 ;  /* 0x0000000209197836 */ /* 0x000fca0000000000 */
[----:B------:R-:W-:-:S05]  /*0860*/  IABS R22, R25 ;  /* 0x0000001900167213 */ /* 0x000fca0000000000 */
[----:B0-----:R-:W-:-:S05]  /*0870*/  IMAD.HI.U32 R18, R21, R22, RZ ;  /* 0x0000001615127227 */ /* 0x001fca00078e00ff */
[----:B------:R-:W-:-:S05]  /*0880*/  IADD3 R19, PT, PT, -R18, RZ, RZ ;  /* 0x000000ff12137210 */ /* 0x000fca0007ffe1ff */
[----:B------:R-:W-:Y:S01]  /*0890*/  IMAD R19, R11, R19, R22 ;  /* 0x000000130b137224 */ /* 0x000fe200078e0216 */
[----:B------:R-:W-:Y:S01]  /*08a0*/  LOP3.LUT R25, R25, R8, RZ, 0x3c, !PT ;  /* 0x0000000819197212 */ /* 0x000fe200078e3cff */
[----:B------:R-:W2:Y:S03]  /*08b0*/  LDG.E.U8.CONSTANT R22, desc[UR8][R14.64+0x2] ;  /* 0x000002080e167981 */ /* 0x000ea6000c1e9100 */
[----:B------:R-:W-:Y:S02]  /*08c0*/  ISETP.GT.U32.AND P2, PT, R20, R19, PT ;  /* 0x000000131400720c */ /* 0x000fe40003f44070 */
[----:B------:R-:W-:Y:S02]  /*08d0*/  ISETP.GE.AND P3, PT, R25, RZ, PT ;  /* 0x000000ff1900720c */ /* 0x000fe40003f66270 */
[----:B------:R-:W4:Y:S09]  /*08e0*/  LDG.E.U16.CONSTANT R25, desc[UR8][R16.64+-0x4] ;  /* 0xfffffc0810197981 */ /* 0x000f32000c1e9500 */
[----:B------:R-:W-:-:S05]  /*08f0*/  @!P2 IMAD.IADD R19, R19, 0x1, -R11 ;  /* 0x000000011313a824 */ /* 0x000fca00078e0a0b */
[----:B------:R-:W-:Y:S02]  /*0900*/  ISETP.GE.U32.AND P1, PT, R19, R20, PT ;  /* 0x000000141300720c */ /* 0x000fe40003f26070 */
[----:B------:R-:W-:-:S11]  /*0910*/  @!P2 IADD3 R18, PT, PT, R18, 0x1, RZ ;  /* 0x000000011212a810 */ /* 0x000fd60007ffe0ff */
[----:B------:R-:W-:-:S05]  /*0920*/  @P1 VIADD R18, R18, 0x1 ;  /* 0x0000000112121836 */ /* 0x000fca0000000000 */
[----:B------:R-:W-:-:S04]  /*0930*/  @!P3 IADD3 R18, PT, PT, -R18, RZ, RZ ;  /* 0x000000ff1212b210 */ /* 0x000fc80007ffe1ff */
[----:B------:R-:W-:-:S05]  /*0940*/  SEL R19, R10, R18, !P0 ;  /* 0x000000120a137207 */ /* 0x000fca0004000000 */
[----:B------:R-:W-:-:S04]  /*0950*/  IMAD R19, R4, UR10, R19 ;  /* 0x0000000a04137c24 */ /* 0x000fc8000f8e0213 */
[----:B------:R-:W-:-:S05]  /*0960*/  IMAD.WIDE R18, R19, 0x4, R12 ;  /* 0x0000000413127825 */ /* 0x000fca00078e020c */
[----:B------:R0:W5:Y:S01]  /*0970*/  LDG.E.CONSTANT R26, desc[UR8][R18.64] ;  /* 0x00000008121a7981 */ /* 0x000162000c1e9900 */
[----:B---3--:R-:W-:-:S05]  /*0980*/  F2FP.F16.E4M3.UNPACK_B R24, R24 ;  /* 0x00000018ff18723e */ /* 0x008fca00020006ff */
[----:B------:R-:W-:Y:S02]  /*0990*/  HADD2.F32 R29, -RZ, R24.H0_H0 ;  /* 0x20000018ff1d7230 */ /* 0x000fe40000004100 */
[----:B------:R-:W-:-:S03]  /*09a0*/  IMAD.U32 R24, R27, 0x10000, RZ ;  /* 0x000100001b187824 */ /* 0x000fc600078e00ff */
[----:B------:R-:W-:-:S04]  /*09b0*/  FMUL R28, R29, R28 ;  /* 0x0000001c1d1c7220 */ /* 0x000fc80000400000 */
[----:B------:R-:W-:Y:S01]  /*09c0*/  FFMA R28, R24, R28, R23 ;  /* 0x0000001c181c7223 */ /* 0x000fe20000000017 */
[----:B------:R-:W-:-:S04]  /*09d0*/  IADD3 R23, PT, PT, R9, 0x3, RZ ;  /* 0x0000000309177810 */ /* 0x000fc80007ffe0ff */
[----:B------:R-:W-:-:S05]  /*09e0*/  IABS R24, R23 ;  /* 0x0000001700187213 */ /* 0x000fca0000000000 */
[----:B0-----:R-:W-:-:S04]  /*09f0*/  IMAD.HI.U32 R18, R21, R24, RZ ;  /* 0x0000001815127227 */ /* 0x001fc800078e00ff */
[----:B------:R-:W-:-:S04]  /*0a00*/  IMAD.MOV R19, RZ, RZ, -R18 ;  /* 0x000000ffff137224 */ /* 0x000fc800078e0a12 */
[----:B------:R-:W-:Y:S01]  /*0a10*/  IMAD R19, R11, R19, R24 ;  /* 0x000000130b137224 */ /* 0x000fe200078e0218 */
[----:B------:R-:W-:Y:S01]  /*0a20*/  LOP3.LUT R23, R23, R8, RZ, 0x3c, !PT ;  /* 0x0000000817177212 */ /* 0x000fe200078e3cff */
[----:B------:R-:W3:Y:S03]  /*0a30*/  LDG.E.U16.CONSTANT R24, desc[UR8][R16.64+-0x2] ;  /* 0xfffffe0810187981 */ /* 0x000ee6000c1e9500 */
[----:B------:R-:W-:Y:S02]  /*0a40*/  ISETP.GT.U32.AND P2, PT, R20, R19, PT ;  /* 0x000000131400720c */ /* 0x000fe40003f44070 */
[----:B------:R-:W-:Y:S02]  /*0a50*/  ISETP.GE.AND P3, PT, R23, RZ, PT ;  /* 0x000000ff1700720c */ /* 0x000fe40003f66270 */
[----:B------:R-:W3:Y:S09]  /*0a60*/  LDG.E.U8.CONSTANT R23, desc[UR8][R14.64+0x3] ;  /* 0x000003080e177981 */ /* 0x000ef2000c1e9100 */
[----:B------:R-:W-:-:S04]  /*0a70*/  @!P2 IADD3 R19, PT, PT, R19, -R11, RZ ;  /* 0x8000000b1313a210 */ /* 0x000fc80007ffe0ff */
[----:B------:R-:W-:Y:S01]  /*0a80*/  ISETP.GE.U32.AND P1, PT, R19, R20, PT ;  /* 0x000000141300720c */ /* 0x000fe20003f26070 */
[----:B------:R-:W-:-:S12]  /*0a90*/  @!P2 VIADD R18, R18, 0x1 ;  /* 0x000000011212a836 */ /* 0x000fd80000000000 */
[----:B------:R-:W-:-:S05]  /*0aa0*/  @P1 IADD3 R18, PT, PT, R18, 0x1, RZ ;  /* 0x0000000112121810 */ /* 0x000fca0007ffe0ff */
[----:B------:R-:W-:-:S05]  /*0ab0*/  @!P3 IMAD.MOV R18, RZ, RZ, -R18 ;  /* 0x000000ffff12b224 */ /* 0x000fca00078e0a12 */
[----:B------:R-:W-:-:S05]  /*0ac0*/  SEL R19, R10, R18, !P0 ;  /* 0x000000120a137207 */ /* 0x000fca0004000000 */
[----:B------:R-:W-:-:S04]  /*0ad0*/  IMAD R19, R4, UR10, R19 ;  /* 0x0000000a04137c24 */ /* 0x000fc8000f8e0213 */
[----:B------:R-:W-:-:S05]  /*0ae0*/  IMAD.WIDE R18, R19, 0x4, R12 ;  /* 0x0000000413127825 */ /* 0x000fca00078e020c */
[----:B------:R0:W3:Y:S01]  /*0af0*/  LDG.E.CONSTANT R27, desc[UR8][R18.64] ;  /* 0x00000008121b7981 */ /* 0x0000e2000c1e9900 */
[----:B--2---:R-:W-:-:S05]  /*0b00*/  F2FP.F16.E4M3.UNPACK_B R22, R22 ;  /* 0x00000016ff16723e */ /* 0x004fca00020006ff */
[----:B------:R-:W-:Y:S01]  /*0b10*/  HADD2.F32 R29, -RZ, R22.H0_H0 ;  /* 0x20000016ff1d7230 */ /* 0x000fe20000004100 */
[----:B----4-:R-:W-:-:S04]  /*0b20*/  SHF.L.U32 R25, R25, 0x10, RZ ;  /* 0x0000001019197819 */ /* 0x010fc800000006ff */
[----:B-----5:R-:W-:Y:S02]  /*0b30*/  FMUL R29, R29, R26 ;  /* 0x0000001a1d1d7220 */ /* 0x020fe40000400000 */
[----:B------:R-:W2:Y:S02]  /*0b40*/  LDG.E.U16.CONSTANT R26, desc[UR8][R16.64] ;  /* 0x00000008101a7981 */ /* 0x000ea4000c1e9500 */
[----:B------:R-:W-:Y:S01]  /*0b50*/  FFMA R28, R25, R29, R28 ;  /* 0x0000001d191c7223 */ /* 0x000fe2000000001c */
[----:B------:R-:W-:-:S05]  /*0b60*/  VIADD R25, R9, 0x4 ;  /* 0x0000000409197836 */ /* 0x000fca0000000000 */
[----:B------:R-:W-:-:S05]  /*0b70*/  IABS R22, R25 ;  /* 0x0000001900167213 */ /* 0x000fca0000000000 */
[----:B0-----:R-:W-:-:S05]  /*0b80*/  IMAD.HI.U32 R18, R21, R22, RZ ;  /* 0x0000001615127227 */ /* 0x001fca00078e00ff */
[----:B------:R-:W-:-:S05]  /*0b90*/  IADD3 R19, PT, PT, -R18, RZ, RZ ;  /* 0x000000ff12137210 */ /* 0x000fca0007ffe1ff */
[----:B------:R-:W-:Y:S01]  /*0ba0*/  IMAD R19, R11, R19, R22 ;  /* 0x000000130b137224 */ /* 0x000fe200078e0216 */
[----:B------:R-:W-:Y:S01]  /*0bb0*/  LOP3.LUT R25, R25, R8, RZ, 0x3c, !PT ;  /* 0x0000000819197212 */ /* 0x000fe200078e3cff */
[----:B------:R-:W4:Y:S03]  /*0bc0*/  LDG.E.U8.CONSTANT R22, desc[UR8][R14.64+0x4] ;  /* 0x000004080e167981 */ /* 0x000f26000c1e9100 */
[----:B------:R-:W-:Y:S02]  /*0bd0*/  ISETP.GT.U32.AND P2, PT, R20, R19, PT ;  /* 0x000000131400720c */ /* 0x000fe40003f44070 */
[----:B------:R-:W-:-:S11]  /*0be0*/  ISETP.GE.AND P3, PT, R25, RZ, PT ;  /* 0x000000ff1900720c */ /* 0x000fd60003f66270 */
        /* <DEDUP_REMOVED lines=10> */
[----:B------:R-:W-:-:S05]  /*0c90*/  HADD2.F32 R23, -RZ, R23.H0_H0 ;  /* 0x20000017ff177230 */ /* 0x000fca0000004100 */
[----:B------:R-:W-:Y:S01]  /*0ca0*/  FMUL R27, R23, R27 ;  /* 0x0000001b171b7220 */ /* 0x000fe20000400000 */
[----:B------:R-:W-:-:S04]  /*0cb0*/  IMAD.U32 R23, R24, 0x10000, RZ ;  /* 0x0001000018177824 */ /* 0x000fc800078e00ff */
[----:B------:R-:W-:Y:S01]  /*0cc0*/  FFMA R28, R23, R27, R28 ;  /* 0x0000001b171c7223 */ /* 0x000fe2000000001c */
[----:B------:R-:W-:-:S04]  /*0cd0*/  IADD3 R23, PT, PT, R9, 0x5, RZ ;  /* 0x0000000509177810 */ /* 0x000fc80007ffe0ff */
[----:B------:R-:W-:Y:S02]  /*0ce0*/  IABS R24, R23 ;  /* 0x0000001700187213 */ /* 0x000fe40000000000 */
[----:B------:R-:W-:-:S04]  /*0cf0*/  LOP3.LUT R23, R23, R8, RZ, 0x3c, !PT ;  /* 0x0000000817177212 */ /* 0x000fc800078e3cff */
[----:B------:R-:W-:Y:S02]  /*0d00*/  ISETP.GE.AND P3, PT, R23, RZ, PT ;  /* 0x000000ff1700720c */ /* 0x000fe40003f66270 */
[----:B------:R-:W3:Y:S01]  /*0d10*/  LDG.E.U8.CONSTANT R23, desc[UR8][R14.64+0x5] ;  /* 0x000005080e177981 */ /* 0x000ee2000c1e9100 */
[----:B0-----:R-:W-:-:S04]  /*0d20*/  IMAD.HI.U32 R18, R21, R24, RZ ;  /* 0x0000001815127227 */ /* 0x001fc800078e00ff */
[----:B------:R-:W-:-:S04]  /*0d30*/  IMAD.MOV R19, RZ, RZ, -R18 ;  /* 0x000000ffff137224 */ /* 0x000fc800078e0a12 */
[----:B------:R-:W-:-:S05]  /*0d40*/  IMAD R19, R11, R19, R24 ;  /* 0x000000130b137224 */ /* 0x000fca00078e0218 */
[----:B------:R-:W-:-:S13]  /*0d50*/  ISETP.GT.U32.AND P2, PT, R20, R19, PT ;  /* 0x000000131400720c */ /* 0x000fda0003f44070 */
[----:B------:R-:W-:-:S04]  /*0d60*/  @!P2 IADD3 R19, PT, PT, R19, -R11, RZ ;  /* 0x8000000b1313a210 */ /* 0x000fc80007ffe0ff */
[----:B------:R-:W-:Y:S01]  /*0d70*/  ISETP.GE.U32.AND P1, PT, R19, R20, PT ;  /* 0x000000141300720c */ /* 0x000fe20003f26070 */
[----:B------:R-:W-:Y:S01]  /*0d80*/  @!P2 VIADD R18, R18, 0x1 ;  /* 0x000000011212a836 */ /* 0x000fe20000000000 */
[----:B------:R-:W-:-:S11]  /*0d90*/  IADD3 R27, PT, PT, R9, 0x6, RZ ;  /* 0x00000006091b7810 */ /* 0x000fd60007ffe0ff */
[----:B------:R-:W-:-:S05]  /*0da0*/  @P1 IADD3 R18, PT, PT, R18, 0x1, RZ ;  /* 0x0000000112121810 */ /* 0x000fca0007ffe0ff */
[----:B------:R-:W-:-:S05]  /*0db0*/  @!P3 IMAD.MOV R18, RZ, RZ, -R18 ;  /* 0x000000ffff12b224 */ /* 0x000fca00078e0a12 */
[----:B------:R-:W-:-:S05]  /*0dc0*/  SEL R19, R10, R18, !P0 ;  /* 0x000000120a137207 */ /* 0x000fca0004000000 */
[----:B------:R-:W-:-:S04]  /*0dd0*/  IMAD R19, R4, UR10, R19 ;  /* 0x0000000a04137c24 */ /* 0x000fc8000f8e0213 */
[----:B------:R-:W-:-:S05]  /*0de0*/  IMAD.WIDE R18, R19, 0x4, R12 ;  /* 0x0000000413127825 */ /* 0x000fca00078e020c */
[----:B------:R0:W3:Y:S01]  /*0df0*/  LDG.E.CONSTANT R24, desc[UR8][R18.64] ;  /* 0x0000000812187981 */ /* 0x0000e2000c1e9900 */
[----:B--2---:R-:W-:Y:S01]  /*0e00*/  IMAD.U32 R29, R26, 0x10000, RZ ;  /* 0x000100001a1d7824 */ /* 0x004fe200078e00ff */
[----:B----4-:R-:W-:-:S05]  /*0e10*/  F2FP.F16.E4M3.UNPACK_B R22, R22 ;  /* 0x00000016ff16723e */ /* 0x010fca00020006ff */
[----:B------:R-:W-:-:S05]  /*0e20*/  HADD2.F32 R22, -RZ, R22.H0_H0 ;  /* 0x20000016ff167230 */ /* 0x000fca0000004100 */
[----:B-----5:R-:W-:Y:S01]  /*0e30*/  FMUL R25, R22, R25 ;  /* 0x0000001916197220 */ /* 0x020fe20000400000 */
[----:B------:R-:W-:-:S04]  /*0e40*/  IABS R22, R27 ;  /* 0x0000001b00167213 */ /* 0x000fc80000000000 */
[----:B------:R-:W-:Y:S01]  /*0e50*/  MOV R26, R22 ;  /* 0x00000016001a7202 */ /* 0x000fe20000000f00 */
[----:B------:R-:W-:-:S04]  /*0e60*/  FFMA R22, R29, R25, R28 ;  /* 0x000000191d167223 */ /* 0x000fc8000000001c */
[----:B------:R-:W-:-:S04]  /*0e70*/  IMAD.HI.U32 R25, R21, R26, RZ ;  /* 0x0000001a15197227 */ /* 0x000fc800078e00ff */
[----:B------:R-:W-:-:S04]  /*0e80*/  IMAD.MOV R28, RZ, RZ, -R25 ;  /* 0x000000ffff1c7224 */ /* 0x000fc800078e0a19 */
[----:B0-----:R-:W-:Y:S01]  /*0e90*/  IMAD R19, R11, R28, R26 ;  /* 0x0000001c0b137224 */ /* 0x001fe200078e021a */
[----:B------:R-:W-:-:S04]  /*0ea0*/  LOP3.LUT R27, R27, R8, RZ, 0x3c, !PT ;  /* 0x000000081b1b7212 */ /* 0x000fc800078e3cff */
[----:B------:R-:W-:Y:S02]  /*0eb0*/  ISETP.GT.U32.AND P2, PT, R20, R19, PT ;  /* 0x000000131400720c */ /* 0x000fe40003f44070 */
[----:B------:R-:W-:Y:S02]  /*0ec0*/  ISETP.GE.AND P3, PT, R27, RZ, PT ;  /* 0x000000ff1b00720c */ /* 0x000fe40003f66270 */
[----:B------:R-:W-:-:S04]  /*0ed0*/  IADD3 R27, PT, PT, R9, 0x7, RZ ;  /* 0x00000007091b7810 */ /* 0x000fc80007ffe0ff */
[----:B------:R-:W-:-:S05]  /*0ee0*/  IABS R26, R27 ;  /* 0x0000001b001a7213 */ /* 0x000fca0000000000 */
[----:B------:R-:W-:Y:S02]  /*0ef0*/  @!P2 IMAD.IADD R19, R19, 0x1, -R11 ;  /* 0x000000011313a824 */ /* 0x000fe400078e0a0b */
[----:B------:R-:W-:-:S03]  /*0f00*/  IMAD.HI.U32 R18, R21, R26, RZ ;  /* 0x0000001a15127227 */ /* 0x000fc600078e00ff */
[----:B------:R-:W-:Y:S02]  /*0f10*/  ISETP.GE.U32.AND P1, PT, R19, R20, PT ;  /* 0x000000141300720c */ /* 0x000fe40003f26070 */
[----:B------:R-:W-:-:S05]  /*0f20*/  IADD3 R19, PT, PT, -R18, RZ, RZ ;  /* 0x000000ff12137210 */ /* 0x000fca0007ffe1ff */
[----:B------:R-:W-:-:S05]  /*0f30*/  IMAD R19, R11, R19, R26 ;  /* 0x000000130b137224 */ /* 0x000fca00078e021a */
[----:B------:R-:W-:Y:S01]  /*0f40*/  ISETP.GT.U32.AND P4, PT, R20, R19, PT ;  /* 0x000000131400720c */ /* 0x000fe20003f84070 */
[----:B------:R-:W-:-:S04]  /*0f50*/  @!P2 VIADD R25, R25, 0x1 ;  /* 0x000000011919a836 */ /* 0x000fc80000000000 */
[----:B------:R-:W-:-:S08]  /*0f60*/  @P1 VIADD R25, R25, 0x1 ;  /* 0x0000000119191836 */ /* 0x000fd00000000000 */
[----:B------:R-:W-:Y:S02]  /*0f70*/  @!P4 IADD3 R19, PT, PT, R19, -R11, RZ ;  /* 0x8000000b1313c210 */ /* 0x000fe40007ffe0ff */
[----:B------:R-:W-:Y:S01]  /*0f80*/  LOP3.LUT R8, R27, R8, RZ, 0x3c, !PT ;  /* 0x000000081b087212 */ /* 0x000fe200078e3cff */
[----:B------:R-:W-:Y:S01]  /*0f90*/  @!P4 VIADD R18, R18, 0x1 ;  /* 0x000000011212c836 */ /* 0x000fe20000000000 */
[----:B------:R-:W-:Y:S01]  /*0fa0*/  ISETP.GE.U32.AND P1, PT, R19, R20, PT ;  /* 0x000000141300720c */ /* 0x000fe20003f26070 */
[----:B------:R-:W2:Y:S01]  /*0fb0*/  LDG.E.U8.CONSTANT R11, desc[UR8][R14.64+0x7] ;  /* 0x000007080e0b7981 */ /* 0x000ea2000c1e9100 */
[----:B------:R-:W-:Y:S02]  /*0fc0*/  @!P3 IADD3 R25, PT, PT, -R25, RZ, RZ ;  /* 0x000000ff1919b210 */ /* 0x000fe40007ffe1ff */
[----:B------:R-:W-:Y:S02]  /*0fd0*/  ISETP.GE.AND P2, PT, R8, RZ, PT ;  /* 0x000000ff0800720c */ /* 0x000fe40003f46270 */
[----:B------:R-:W-:Y:S01]  /*0fe0*/  SEL R25, R10, R25, !P0 ;  /* 0x000000190a197207 */ /* 0x000fe20004000000 */
[----:B------:R-:W4:Y:S06]  /*0ff0*/  LDG.E.U8.CONSTANT R8, desc[UR8][R14.64+0x6] ;  /* 0x000006080e087981 */ /* 0x000f2c000c1e9100 */
[----:B------:R-:W-:Y:S01]  /*1000*/  @P1 IADD3 R18, PT, PT, R18, 0x1, RZ ;  /* 0x0000000112121810 */ /* 0x000fe20007ffe0ff */
[----:B------:R-:W-:Y:S01]  /*1010*/  IMAD R19, R4, UR10, R25 ;  /* 0x0000000a04137c24 */ /* 0x000fe2000f8e0219 */
[----:B---3--:R-:W-:Y:S01]  /*1020*/  F2FP.F16.E4M3.UNPACK_B R23, R23 ;  /* 0x00000017ff17723e */ /* 0x008fe200020006ff */
[----:B------:R-:W3:Y:S02]  /*1030*/  LDG.E.U16.CONSTANT R14, desc[UR8][R16.64+0x6] ;  /* 0x00000608100e7981 */ /* 0x000ee4000c1e9500 */
[----:B------:R-:W-:-:S05]  /*1040*/  IMAD.MOV.U32 R25, RZ, RZ, R18 ;  /* 0x000000ffff197224 */ /* 0x000fca00078e0012 */
[----:B------:R-:W-:Y:S01]  /*1050*/  @!P2 IADD3 R25, PT, PT, -R25, RZ, RZ ;  /* 0x000000ff1919a210 */ /* 0x000fe20007ffe1ff */
[----:B------:R-:W-:-:S03]  /*1060*/  IMAD.WIDE R18, R19, 0x4, R12 ;  /* 0x0000000413127825 */ /* 0x000fc600078e020c */
[----:B------:R-:W-:Y:S01]  /*1070*/  SEL R27, R10, R25, !P0 ;  /* 0x000000190a1b7207 */ /* 0x000fe20004000000 */
[----:B------:R-:W-:Y:S01]  /*1080*/  HADD2.F32 R29, -RZ, R23.H0_H0 ;  /* 0x20000017ff1d7230 */ /* 0x000fe20000004100 */
[----:B------:R-:W5:Y:S03]  /*1090*/  LDG.E.U16.CONSTANT R10, desc[UR8][R16.64+0x4] ;  /* 0x00000408100a7981 */ /* 0x000f66000c1e9500 */
[----:B------:R-:W-:Y:S01]  /*10a0*/  IMAD R27, R4, UR10, R27 ;  /* 0x0000000a041b7c24 */ /* 0x000fe2000f8e021b */
[----:B------:R-:W5:Y:S03]  /*10b0*/  LDG.E.U16.CONSTANT R23, desc[UR8][R16.64+0x2] ;  /* 0x0000020810177981 */ /* 0x000f66000c1e9500 */
[----:B------:R-:W-:Y:S01]  /*10c0*/  IMAD.WIDE R12, R27, 0x4, R12 ;  /* 0x000000041b0c7825 */ /* 0x000fe200078e020c */
[----:B------:R-:W5:Y:S05]  /*10d0*/  LDG.E.CONSTANT R18, desc[UR8][R18.64] ;  /* 0x0000000812127981 */ /* 0x000f6a000c1e9900 */
[----:B------:R-:W5:Y:S01]  /*10e0*/  LDG.E.CONSTANT R12, desc[UR8][R12.64] ;  /* 0x000000080c0c7981 */ /* 0x000f62000c1e9900 */
[----:B------:R-:W-:-:S02]  /*10f0*/  VIADD R9, R9, 0x8 ;  /* 0x0000000809097836 */ /* 0x000fc40000000000 */
[----:B------:R-:W-:-:S03]  /*1100*/  FMUL R25, R29, R24 ;  /* 0x000000181d197220 */ /* 0x000fc60000400000 */
[----:B------:R-:W-:Y:S02]  /*1110*/  ISETP.NE.AND P0, PT, R9, R6, PT ;  /* 0x000000060900720c */ /* 0x000fe40003f05270 */
[----:B------:R-:W-:Y:S02]  /*1120*/  IADD3 R2, PT, PT, R2, 0x8, RZ ;  /* 0x0000000802027810 */ /* 0x000fe40007ffe0ff */
[----:B--2---:R-:W-:Y:S02]  /*1130*/  F2FP.F16.E4M3.UNPACK_B R11, R11 ;  /* 0x0000000bff0b723e */ /* 0x004fe400020006ff */
[----:B----4-:R-:W-:-:S05]  /*1140*/  F2FP.F16.E4M3.UNPACK_B R8, R8 ;  /* 0x00000008ff08723e */ /* 0x010fca00020006ff */
[----:B------:R-:W-:Y:S02]  /*1150*/  HADD2.F32 R15, -RZ, R8.H0_H0 ;  /* 0x20000008ff0f7230 */ /* 0x000fe40000004100 */
[----:B------:R-:W-:Y:S01]  /*1160*/  HADD2.F32 R11, -RZ, R11.H0_H0 ;  /* 0x2000000bff0b7230 */ /* 0x000fe20000004100 */
[----:B---3--:R-:W-:Y:S02]  /*1170*/  SHF.L.U32 R14, R14, 0x10, RZ ;  /* 0x000000100e0e7819 */ /* 0x008fe400000006ff */
[----:B-----5:R-:W-:Y:S01]  /*1180*/  SHF.L.U32 R10, R10, 0x10, RZ ;  /* 0x000000100a0a7819 */ /* 0x020fe200000006ff */
[----:B------:R-:W-:-:S04]  /*1190*/  IMAD.U32 R23, R23, 0x10000, RZ ;  /* 0x0001000017177824 */ /* 0x000fc800078e00ff */
[----:B------:R-:W-:Y:S01]  /*11a0*/  FFMA R23, R23, R25, R22 ;  /* 0x0000001917177223 */ /* 0x000fe20000000016 */
[----:B------:R-:W-:-:S04]  /*11b0*/  FMUL R18, R15, R18 ;  /* 0x000000120f127220 */ /* 0x000fc80000400000 */
[----:B------:R-:W-:Y:S01]  /*11c0*/  FFMA R23, R10, R18, R23 ;  /* 0x000000120a177223 */ /* 0x000fe20000000017 */
[----:B------:R-:W-:Y:S01]  /*11d0*/  IADD3 R18, P1, PT, R16, 0x10, RZ ;  /* 0x0000001010127810 */ /* 0x000fe20007f3e0ff */
[----:B------:R-:W-:-:S04]  /*11e0*/  FMUL R12, R11, R12 ;  /* 0x0000000c0b0c7220 */ /* 0x000fc80000400000 */
[----:B------:R-:W-:Y:S02]  /*11f0*/  IMAD.X R25, RZ, RZ, R17, P1 ;  /* 0x000000ffff197224 */ /* 0x000fe400008e0611 */
[----:B------:R-:W-:Y:S01]  /*1200*/  FFMA R22, R14, R12, R23 ;  /* 0x0000000c0e167223 */ /* 0x000fe20000000017 */
[----:B------:R-:W-:Y:S06]  /*1210*/  @P0 BRA `(.L_x_8) ;  /* 0xfffffff0009c0947 */ /* 0x000fec000383ffff */
.L_x_7:
[----:B------:R-:W-:Y:S05]  /*1220*/  BRA.U !UP1, `(.L_x_6) ;  /* 0x0000001109047547 */ /* 0x000fea000b800000 */
[----:B------:R-:W0:Y:S01]  /*1230*/  LDCU UR4, c[0x0][0x3a4] ;  /* 0x00007480ff0477ac */ /* 0x000e220008000800 */
[----:B------:R-:W-:Y:S02]  /*1240*/  UISETP.GE.U32.AND UP0, UPT, UR5, 0x4, UPT ;  /* 0x000000040500788c */ /* 0x000fe4000bf06070 */
[----:B0-----:R-:W-:-:S04]  /*1250*/  ULOP3.LUT UR6, UR4, 0x3, URZ, 0xc0, !UPT ;  /* 0x0000000304067892 */ /* 0x001fc8000f8ec0ff */
[----:B------:R-:W-:-:S03]  /*1260*/  UISETP.NE.AND UP1, UPT, UR6, URZ, UPT ;  /* 0x000000ff0600728c */ /* 0x000fc6000bf25270 */
[----:B------:R-:W-:Y:S08]  /*1270*/  BRA.U !UP0, `(.L_x_9) ;  /* 0x0000000508f07547 */ /* 0x000ff0000b800000 */
[----:B------:R-:W0:Y:S01]  /*1280*/  LDC R25, c[0x0][0x3b8] ;  /* 0x0000ee00ff197b82 */ /* 0x000e220000000800 */
[----:B------:R-:W-:Y:S01]  /*1290*/  HFMA2 R26, -RZ, RZ, 0, 0 ;  /* 0x00000000ff1a7431 */ /* 0x000fe200000001ff */
[----:B------:R-:W-:Y:S01]  /*12a0*/  IABS R10, R6 ;  /* 0x00000006000a7213 */ /* 0x000fe20000000000 */
[C---:B------:R-:W-:Y:S01]  /*12b0*/  VIADD R12, R6.reuse, 0x1 ;  /* 0x00000001060c7836 */ /* 0x040fe20000000000 */
[----:B------:R-:W1:Y:S01]  /*12c0*/  LDCU.64 UR10, c[0x0][0x390] ;  /* 0x00007200ff0a77ac */ /* 0x000e620008000a00 */
[----:B------:R-:W-:-:S03]  /*12d0*/  VIADD R8, R6, 0x2 ;  /* 0x0000000206087836 */ /* 0x000fc60000000000 */
[----:B------:R-:W-:Y:S01]  /*12e0*/  IABS R15, R12 ;  /* 0x0000000c000f7213 */ /* 0x000fe20000000000 */
[----:B------:R-:W2:Y:S01]  /*12f0*/  LDC.64 R18, c[0x0][0x390] ;  /* 0x0000e400ff127b82 */ /* 0x000ea20000000a00 */
[----:B------:R-:W-:Y:S01]  /*1300*/  IABS R17, R8 ;  /* 0x0000000800117213 */ /* 0x000fe20000000000 */
[----:B------:R-:W3:Y:S01]  /*1310*/  LDCU UR5, c[0x0][0x3b0] ;  /* 0x00007600ff0577ac */ /* 0x000ee20008000800 */
[-C--:B0-----:R-:W-:Y:S02]  /*1320*/  IABS R24, R25.reuse ;  /* 0x0000001900187213 */ /* 0x081fe40000000000 */
[-C--:B------:R-:W-:Y:S02]  /*1330*/  LOP3.LUT R8, R8, R25.reuse, RZ, 0x3c, !PT ;  /* 0x0000001908087212 */ /* 0x080fe400078e3cff */
[----:B------:R-:W0:Y:S01]  /*1340*/  I2F.RP R2, R24 ;  /* 0x0000001800027306 */ /* 0x000e220000209400 */
[----:B------:R-:W-:Y:S02]  /*1350*/  LOP3.LUT R12, R12, R25, RZ, 0x3c, !PT ;  /* 0x000000190c0c7212 */ /* 0x000fe400078e3cff */
[----:B------:R-:W-:-:S02]  /*1360*/  ISETP.GE.AND P6, PT, R8, RZ, PT ;  /* 0x000000ff0800720c */ /* 0x000fc40003fc6270 */
[----:B------:R-:W-:-:S03]  /*1370*/  LOP3.LUT R23, RZ, R25, RZ, 0x33, !PT ;  /* 0x00000019ff177212 */ /* 0x000fc600078e33ff */
[----:B0-----:R-:W0:Y:S02]  /*1380*/  MUFU.RCP R2, R2 ;  /* 0x0000000200027308 */ /* 0x001e240000001000 */
[----:B0-----:R-:W-:-:S06]  /*1390*/  VIADD R27, R2, 0xffffffe ;  /* 0x0ffffffe021b7836 */ /* 0x001fcc0000000000 */
[----:B------:R-:W0:Y:S02]  /*13a0*/  F2I.FTZ.U32.TRUNC.NTZ R27, R27 ;  /* 0x0000001b001b7305 */ /* 0x000e24000021f000 */
[----:B0-----:R-:W-:-:S05]  /*13b0*/  IADD3 R9, PT, PT, RZ, -R27, RZ ;  /* 0x8000001bff097210 */ /* 0x001fca0007ffe0ff */
[----:B------:R-:W-:-:S04]  /*13c0*/  IMAD R9, R9, R24, RZ ;  /* 0x0000001809097224 */ /* 0x000fc800078e02ff */
[----:B------:R-:W-:Y:S01]  /*13d0*/  IMAD.HI.U32 R26, R27, R9, R26 ;  /* 0x000000091b1a7227 */ /* 0x000fe200078e001a */
[----:B------:R-:W-:-:S05]  /*13e0*/  MOV R9, R10 ;  /* 0x0000000a00097202 */ /* 0x000fca0000000f00 */
[----:B------:R-:W-:-:S04]  /*13f0*/  IMAD.HI.U32 R11, R26, R9, RZ ;  /* 0x000000091a0b7227 */ /* 0x000fc800078e00ff */
[----:B------:R-:W-:Y:S02]  /*1400*/  IMAD.MOV R13, RZ, RZ, -R11 ;  /* 0x000000ffff0d7224 */ /* 0x000fe400078e0a0b */
[----:B------:R-:W-:-:S04]  /*1410*/  IMAD.HI.U32 R2, R26, R15, RZ ;  /* 0x0000000f1a027227 */ /* 0x000fc800078e00ff */
[----:B------:R-:W-:Y:S01]  /*1420*/  IMAD R9, R24, R13, R9 ;  /* 0x0000000d18097224 */ /* 0x000fe200078e0209 */
[----:B------:R-:W-:Y:S01]  /*1430*/  IADD3 R13, PT, PT, -R2, RZ, RZ ;  /* 0x000000ff020d7210 */ /* 0x000fe20007ffe1ff */
[----:B------:R-:W-:-:S03]  /*1440*/  IMAD.HI.U32 R10, R26, R17, RZ ;  /* 0x000000111a0a7227 */ /* 0x000fc600078e00ff */
[C---:B------:R-:W-:Y:S01]  /*1450*/  ISETP.GT.U32.AND P3, PT, R24.reuse, R9, PT ;  /* 0x000000091800720c */ /* 0x040fe20003f64070 */
[----:B------:R-:W-:Y:S01]  /*1460*/  IMAD R13, R24, R13, R15 ;  /* 0x0000000d180d7224 */ /* 0x000fe200078e020f */
[----:B------:R-:W-:Y:S01]  /*1470*/  IADD3 R15, P1, PT, R5, R6, RZ ;  /* 0x00000006050f7210 */ /* 0x000fe20007f3e0ff */
[----:B------:R-:W-:-:S03]  /*1480*/  IMAD.MOV R14, RZ, RZ, -R10 ;  /* 0x000000ffff0e7224 */ /* 0x000fc600078e0a0a */
[C---:B------:R-:W-:Y:S01]  /*1490*/  ISETP.GT.U32.AND P5, PT, R24.reuse, R13, PT ;  /* 0x0000000d1800720c */ /* 0x040fe20003fa4070 */
[C---:B------:R-:W-:Y:S02]  /*14a0*/  IMAD R17, R24.reuse, R14, R17 ;  /* 0x0000000e18117224 */ /* 0x040fe400078e0211 */
[----:B------:R-:W-:Y:S01]  /*14b0*/  IMAD.X R16, RZ, RZ, RZ, P1 ;  /* 0x000000ffff107224 */ /* 0x000fe200008e06ff */
[----:B-1----:R-:W-:Y:S02]  /*14c0*/  LEA R14, P1, R15, UR10, 0x1 ;  /* 0x0000000a0f0e7c11 */ /* 0x002fe4000f8208ff */
[----:B------:R-:W-:Y:S02]  /*14d0*/  ISETP.GT.U32.AND P0, PT, R24, R17, PT ;  /* 0x000000111800720c */ /* 0x000fe40003f04070 */
[-C--:B------:R-:W-:Y:S02]  /*14e0*/  @!P3 IADD3 R9, PT, PT, R9, -R24.reuse, RZ ;  /* 0x800000180909b210 */ /* 0x080fe40007ffe0ff */
[----:B------:R-:W-:Y:S01]  /*14f0*/  LEA.HI.X R15, R15, UR11, R16, 0x1, P1 ;  /* 0x0000000b0f0f7c11 */ /* 0x000fe200088f0c10 */
[----:B------:R-:W0:Y:S01]  /*1500*/  LDCU.64 UR10, c[0x0][0x380] ;  /* 0x00007000ff0a77ac */ /* 0x000e220008000a00 */
[----:B------:R-:W-:-:S02]  /*1510*/  ISETP.GE.U32.AND P4, PT, R9, R24, PT ;  /* 0x000000180900720c */ /* 0x000fc40003f86070 */
[----:B------:R-:W-:Y:S01]  /*1520*/  LOP3.LUT R9, R6, R25, RZ, 0x3c, !PT ;  /* 0x0000001906097212 */ /* 0x000fe200078e3cff */
[----:B------:R-:W4:Y:S01]  /*1530*/  LDG.E.U16.CONSTANT R20, desc[UR8][R14.64+0x2] ;  /* 0x000002080e147981 */ /* 0x000f22000c1e9500 */
[-C--:B------:R-:W-:Y:S02]  /*1540*/  @!P5 IADD3 R13, PT, PT, R13, -R24.reuse, RZ ;  /* 0x800000180d0dd210 */ /* 0x080fe40007ffe0ff */
[----:B------:R-:W-:Y:S01]  /*1550*/  ISETP.GE.AND P1, PT, R9, RZ, PT ;  /* 0x000000ff0900720c */ /* 0x000fe20003f26270 */
[----:B------:R-:W-:Y:S01]  /*1560*/  IMAD.IADD R9, R5, 0x1, R6 ;  /* 0x0000000105097824 */ /* 0x000fe200078e0206 */
[-C--:B------:R-:W-:Y:S01]  /*1570*/  ISETP.GE.U32.AND P2, PT, R13, R24.reuse, PT ;  /* 0x000000180d00720c */ /* 0x080fe20003f46070 */
[----:B------:R-:W-:Y:S01]  /*1580*/  @!P0 IMAD.IADD R17, R17, 0x1, -R24 ;  /* 0x0000000111118824 */ /* 0x000fe200078e0a18 */
[----:B------:R-:W-:Y:S01]  /*1590*/  @!P5 IADD3 R2, PT, PT, R2, 0x1, RZ ;  /* 0x000000010202d810 */ /* 0x000fe20007ffe0ff */
[----:B--2---:R-:W-:Y:S01]  /*15a0*/  IMAD.WIDE.U32 R18, R9, 0x2, R18 ;  /* 0x0000000209127825 */ /* 0x004fe200078e0012 */
[----:B------:R-:W-:Y:S01]  /*15b0*/  @!P3 IADD3 R11, PT, PT, R11, 0x1, RZ ;  /* 0x000000010b0bb810 */ /* 0x000fe20007ffe0ff */
[----:B------:R-:W1:Y:S01]  /*15c0*/  LDC.64 R8, c[0x0][0x388] ;  /* 0x0000e200ff087b82 */ /* 0x000e620000000a00 */
[----:B------:R-:W-:Y:S01]  /*15d0*/  ISETP.GE.AND P5, PT, R12, RZ, PT ;  /* 0x000000ff0c00720c */ /* 0x000fe20003fa6270 */
[----:B------:R-:W2:Y:S01]  /*15e0*/  LDG.E.U16.CONSTANT R21, desc[UR8][R14.64+0x6] ;  /* 0x000006080e157981 */ /* 0x000ea2000c1e9500 */
[----:B------:R-:W-:Y:S01]  /*15f0*/  ISETP.GE.U32.AND P3, PT, R17, R24, PT ;  /* 0x000000181100720c */ /* 0x000fe20003f66070 */
[----:B------:R-:W-:Y:S01]  /*1600*/  @P4 VIADD R11, R11, 0x1 ;  /* 0x000000010b0b4836 */ /* 0x000fe20000000000 */
[----:B------:R-:W-:Y:S01]  /*1610*/  ISETP.NE.AND P4, PT, R25, RZ, PT ;  /* 0x000000ff1900720c */ /* 0x000fe20003f85270 */
[----:B------:R-:W5:Y:S01]  /*1620*/  LDG.E.U16.CONSTANT R18, desc[UR8][R18.64] ;  /* 0x0000000812127981 */ /* 0x000f62000c1e9500 */
[----:B------:R-:W-:Y:S01]  /*1630*/  @!P0 IADD3 R10, PT, PT, R10, 0x1, RZ ;  /* 0x000000010a0a8810 */ /* 0x000fe20007ffe0ff */
[----:B------:R-:W-:Y:S01]  /*1640*/  @P2 VIADD R2, R2, 0x1 ;  /* 0x0000000102022836 */ /* 0x000fe20000000000 */
[----:B------:R-:W-:-:S03]  /*1650*/  @!P1 IADD3 R11, PT, PT, -R11, RZ, RZ ;  /* 0x000000ff0b0b9210 */ /* 0x000fc60007ffe1ff */
[----:B------:R-:W-:Y:S01]  /*1660*/  IMAD.MOV.U32 R12, RZ, RZ, R2 ;  /* 0x000000ffff0c7224 */ /* 0x000fe200078e0002 */
[----:B------:R-:W-:Y:S01]  /*1670*/  SEL R13, R23, R11, !P4 ;  /* 0x0000000b170d7207 */ /* 0x000fe20006000000 */
[----:B------:R0:W2:Y:S02]  /*1680*/  LDG.E.U16.CONSTANT R2, desc[UR8][R14.64+0x4] ;  /* 0x000004080e027981 */ /* 0x0000a4000c1e9500 */
[----:B------:R-:W-:Y:S01]  /*1690*/  @!P5 IMAD.MOV R12, RZ, RZ, -R12 ;  /* 0x000000ffff0cd224 */ /* 0x000fe200078e0a0c */
[----:B------:R-:W-:Y:S01]  /*16a0*/  @P3 IADD3 R10, PT, PT, R10, 0x1, RZ ;  /* 0x000000010a0a3810 */ /* 0x000fe20007ffe0ff */
[----:B---3--:R-:W-:-:S03]  /*16b0*/  IMAD R13, R4, UR5, R13 ;  /* 0x00000005040d7c24 */ /* 0x008fc6000f8e020d */
[----:B------:R-:W-:Y:S01]  /*16c0*/  SEL R17, R23, R12, !P4 ;  /* 0x0000000c17117207 */ /* 0x000fe20006000000 */
[----:B-1----:R-:W-:-:S04]  /*16d0*/  IMAD.WIDE R12, R13, 0x4, R8 ;  /* 0x000000040d0c7825 */ /* 0x002fc800078e0208 */
[----:B------:R-:W-:Y:S02]  /*16e0*/  IMAD R17, R4, UR5, R17 ;  /* 0x0000000504117c24 */ /* 0x000fe4000f8e0211 */
[----:B------:R1:W3:Y:S02]  /*16f0*/  LDG.E.CONSTANT R12, desc[UR8][R12.64] ;  /* 0x000000080c0c7981 */ /* 0x0002e4000c1e9900 */
[----:B0-----:R-:W-:-:S06]  /*1700*/  IMAD.WIDE R14, R17, 0x4, R8 ;  /* 0x00000004110e7825 */ /* 0x001fcc00078e0208 */
[----:B------:R0:W3:Y:S01]  /*1710*/  LDG.E.CONSTANT R14, desc[UR8][R14.64] ;  /* 0x000000080e0e7981 */ /* 0x0000e2000c1e9900 */
[----:B-1----:R-:W-:-:S04]  /*1720*/  IADD3 R13, PT, PT, R6, 0x3, RZ ;  /* 0x00000003060d7810 */ /* 0x002fc80007ffe0ff */
[----:B0-----:R-:W-:Y:S02]  /*1730*/  IABS R15, R13 ;  /* 0x0000000d000f7213 */ /* 0x001fe40000000000 */
[----:B------:R-:W-:-:S03]  /*1740*/  LOP3.LUT R25, R13, R25, RZ, 0x3c, !PT ;  /* 0x000000190d197212 */ /* 0x000fc600078e3cff */
[----:B------:R-:W-:-:S04]  /*1750*/  IMAD.HI.U32 R26, R26, R15, RZ ;  /* 0x0000000f1a1a7227 */ /* 0x000fc800078e00ff */
[----:B------:R-:W-:-:S04]  /*1760*/  IMAD.MOV R13, RZ, RZ, -R26 ;  /* 0x000000ffff0d7224 */ /* 0x000fc800078e0a1a */
[----:B------:R-:W-:-:S05]  /*1770*/  IMAD R13, R24, R13, R15 ;  /* 0x0000000d180d7224 */ /* 0x000fca00078e020f */
[----:B------:R-:W-:Y:S01]  /*1780*/  ISETP.GT.U32.AND P1, PT, R24, R13, PT ;  /* 0x0000000d1800720c */ /* 0x000fe20003f24070 */
[----:B------:R-:W-:Y:S01]  /*1790*/  IMAD.IADD R11, R7, 0x1, R6 ;  /* 0x00000001070b7824 */ /* 0x000fe200078e0206 */
[----:B------:R-:W-:-:S04]  /*17a0*/  @!P6 IADD3 R10, PT, PT, -R10, RZ, RZ ;  /* 0x000000ff0a0ae210 */ /* 0x000fc80007ffe1ff */
[----:B------:R-:W-:Y:S02]  /*17b0*/  SEL R27, R23, R10, !P4 ;  /* 0x0000000a171b7207 */ /* 0x000fe40006000000 */
[----:B------:R-:W-:-:S05]  /*17c0*/  IADD3 R10, P0, PT, R11, UR10, RZ ;  /* 0x0000000a0b0a7c10 */ /* 0x000fca000ff1e0ff */
[-C--:B------:R-:W-:Y:S02]  /*17d0*/  @!P1 IADD3 R13, PT, PT, R13, -R24.reuse, RZ ;  /* 0x800000180d0d9210 */ /* 0x080fe40007ffe0ff */
[----:B------:R-:W-:Y:S02]  /*17e0*/  LEA.HI.X.SX32 R11, R11, UR11, 0x1, P0 ;  /* 0x0000000b0b0b7c11 */ /* 0x000fe400080f0eff */
[----:B------:R-:W-:Y:S02]  /*17f0*/  ISETP.GE.U32.AND P0, PT, R13, R24, PT ;  /* 0x000000180d00720c */ /* 0x000fe40003f06070 */
[----:B------:R-:W-:Y:S01]  /*1800*/  ISETP.GE.AND P2, PT, R25, RZ, PT ;  /* 0x000000ff1900720c */ /* 0x000fe20003f46270 */
[----:B------:R-:W-:Y:S01]  /*1810*/  @!P1 VIADD R26, R26, 0x1 ;  /* 0x000000011a1a9836 */ /* 0x000fe20000000000 */
[----:B------:R-:W3:Y:S01]  /*1820*/  LDG.E.U8.CONSTANT R29, desc[UR8][R10.64] ;  /* 0x000000080a1d7981 */ /* 0x000ee2000c1e9100 */
[----:B------:R-:W-:-:S03]  /*1830*/  IMAD R27, R4, UR5, R27 ;  /* 0x00000005041b7c24 */ /* 0x000fc6000f8e021b */
[----:B------:R-:W3:Y:S04]  /*1840*/  LDG.E.U8.CONSTANT R19, desc[UR8][R10.64+0x2] ;  /* 0x000002080a137981 */ /* 0x000ee8000c1e9100 */
[----:B------:R-:W3:Y:S01]  /*1850*/  LDG.E.U8.CONSTANT R28, desc[UR8][R10.64+0x3] ;  /* 0x000003080a1c7981 */ /* 0x000ee2000c1e9100 */
[----:B------:R-:W-:Y:S01]  /*1860*/  @P0 IADD3 R26, PT, PT, R26, 0x1, RZ ;  /* 0x000000011a1a0810 */ /* 0x000fe20007ffe0ff */
[----:B------:R-:W-:Y:S02]  /*1870*/  IMAD.WIDE R16, R27, 0x4, R8 ;  /* 0x000000041b107825 */ /* 0x000fe400078e0208 */
[----:B------:R0:W3:Y:S02]  /*1880*/  LDG.E.U8.CONSTANT R27, desc[UR8][R10.64+0x1] ;  /* 0x000001080a1b7981 */ /* 0x0000e4000c1e9100 */
[----:B------:R-:W-:-:S02]  /*1890*/  @!P2 IMAD.MOV R26, RZ, RZ, -R26 ;  /* 0x000000ffff1aa224 */ /* 0x000fc400078e0a1a */
[----:B------:R-:W3:Y:S03]  /*18a0*/  LDG.E.CONSTANT R16, desc[UR8][R16.64] ;  /* 0x0000000810107981 */ /* 0x000ee6000c1e9900 */
[----:B------:R-:W-:-:S05]  /*18b0*/  SEL R23, R23, R26, !P4 ;  /* 0x0000001a17177207 */ /* 0x000fca0006000000 */
[----:B------:R-:W-:-:S04]  /*18c0*/  IMAD R23, R4, UR5, R23 ;  /* 0x0000000504177c24 */ /* 0x000fc8000f8e0217 */
[----:B------:R-:W-:-:S06]  /*18d0*/  IMAD.WIDE R8, R23, 0x4, R8 ;  /* 0x0000000417087825 */ /* 0x000fcc00078e0208 */
[----:B------:R1:W3:Y:S01]  /*18e0*/  LDG.E.CONSTANT R8, desc[UR8][R8.64] ;  /* 0x0000000808087981 */ /* 0x0002e2000c1e9900 */
[----:B------:R-:W-:Y:S01]  /*18f0*/  IADD3 R6, PT, PT, R6, 0x4, RZ ;  /* 0x0000000406067810 */ /* 0x000fe20007ffe0ff */
[----:B----4-:R-:W-:Y:S01]  /*1900*/  IMAD.U32 R20, R20, 0x10000, RZ ;  /* 0x0001000014147824 */ /* 0x010fe200078e00ff */
[----:B-----5:R-:W-:Y:S02]  /*1910*/  SHF.L.U32 R13, R18, 0x10, RZ ;  /* 0x00000010120d7819 */ /* 0x020fe400000006ff */
[----:B--2---:R-:W-:Y:S02]  /*1920*/  SHF.L.U32 R2, R2, 0x10, RZ ;  /* 0x0000001002027819 */ /* 0x004fe400000006ff */
[----:B---3--:R-:W-:-:S05]  /*1930*/  F2FP.F16.E4M3.UNPACK_B R29, R29 ;  /* 0x0000001dff1d723e */ /* 0x008fca00020006ff */
[----:B0-----:R-:W-:Y:S01]  /*1940*/  HADD2.F32 R11, -RZ, R29.H0_H0 ;  /* 0x2000001dff0b7230 */ /* 0x001fe20000004100 */
[----:B------:R-:W-:Y:S02]  /*1950*/  F2FP.F16.E4M3.UNPACK_B R19, R19 ;  /* 0x00000013ff13723e */ /* 0x000fe400020006ff */
[----:B------:R-:W-:Y:S02]  /*1960*/  F2FP.F16.E4M3.UNPACK_B R27, R27 ;  /* 0x0000001bff1b723e */ /* 0x000fe400020006ff */
[----:B------:R-:W-:Y:S01]  /*1970*/  FMUL R11, R11, R12 ;  /* 0x0000000c0b0b7220 */ /* 0x000fe20000400000 */
[----:B------:R-:W-:Y:S02]  /*1980*/  F2FP.F16.E4M3.UNPACK_B R28, R28 ;  /* 0x0000001cff1c723e */ /* 0x000fe400020006ff */
[----:B------:R-:W-:Y:S02]  /*1990*/  HADD2.F32 R27, -RZ, R27.H0_H0 ;  /* 0x2000001bff1b7230 */ /* 0x000fe40000004100 */
[----:B------:R-:W-:Y:S01]  /*19a0*/  FFMA R11, R13, R11, R22 ;  /* 0x0000000b0d0b7223 */ /* 0x000fe20000000016 */
[----:B------:R-:W-:-:S02]  /*19b0*/  HADD2.F32 R19, -RZ, R19.H0_H0 ;  /* 0x20000013ff137230 */ /* 0x000fc40000004100 */
[----:B------:R-:W-:Y:S01]  /*19c0*/  FMUL R14, R27, R14 ;  /* 0x0000000e1b0e7220 */ /* 0x000fe20000400000 */
[----:B-1----:R-:W-:Y:S02]  /*19d0*/  HADD2.F32 R9, -RZ, R28.H0_H0 ;  /* 0x2000001cff097230 */ /* 0x002fe40000004100 */
[----:B------:R-:W-:Y:S01]  /*19e0*/  FMUL R16, R19, R16 ;  /* 0x0000001013107220 */ /* 0x000fe20000400000 */
[----:B------:R-:W-:Y:S01]  /*19f0*/  FFMA R11, R20, R14, R11 ;  /* 0x0000000e140b7223 */ /* 0x000fe2000000000b */
[----:B------:R-:W-:-:S03]  /*1a00*/  IMAD.U32 R22, R21, 0x10000, RZ ;  /* 0x0001000015167824 */ /* 0x000fc600078e00ff */
[----:B------:R-:W-:Y:S01]  /*1a10*/  FFMA R11, R2, R16, R11 ;  /* 0x00000010020b7223 */ /* 0x000fe2000000000b */
[----:B------:R-:W-:-:S04]  /*1a20*/  FMUL R8, R9, R8 ;  /* 0x0000000809087220 */ /* 0x000fc80000400000 */
[----:B------:R-:W-:-:S07]  /*1a30*/  FFMA R22, R22, R8, R11 ;  /* 0x0000000816167223 */ /* 0x000fce000000000b */
.L_x_9:
[----:B------:R-:W-:Y:S05]  /*1a40*/  BRA.U !UP1, `(.L_x_6) ;  /* 0x0000000509fc7547 */ /* 0x000fea000b800000 */
[----:B------:R-:W-:Y:S02]  /*1a50*/  UISETP.NE.AND UP0, UPT, UR6, 0x1, UPT ;  /* 0x000000010600788c */ /* 0x000fe4000bf05270 */
[----:B------:R-:W-:-:S04]  /*1a60*/  ULOP3.LUT UR4, UR4, 0x1, URZ, 0xc0, !UPT ;  /* 0x0000000104047892 */ /* 0x000fc8000f8ec0ff */
[----:B------:R-:W-:-:S03]  /*1a70*/  UISETP.NE.U32.AND UP1, UPT, UR4, 0x1, UPT ;  /* 0x000000010400788c */ /* 0x000fc6000bf25070 */
[----:B------:R-:W-:Y:S08]  /*1a80*/  BRA.U !UP0, `(.L_x_10) ;  /* 0x0000000508387547 */ /* 0x000ff0000b800000 */
[----:B------:R-:W0:Y:S01]  /*1a90*/  LDC R11, c[0x0][0x3b8] ;  /* 0x0000ee00ff0b7b82 */ /* 0x000e220000000800 */
[----:B------:R-:W-:Y:S01]  /*1aa0*/  VIADD R12, R6, 0x1 ;  /* 0x00000001060c7836 */ /* 0x000fe20000000000 */
[----:B------:R-:W-:Y:S01]  /*1ab0*/  IABS R14, R6 ;  /* 0x00000006000e7213 */ /* 0x000fe20000000000 */
[----:B------:R-:W1:Y:S03]  /*1ac0*/  LDCU.64 UR4, c[0x0][0x380] ;  /* 0x00007000ff0477ac */ /* 0x000e660008000a00 */
[----:B------:R-:W-:Y:S01]  /*1ad0*/  IABS R15, R12 ;  /* 0x0000000c000f7213 */ /* 0x000fe20000000000 */
[----:B------:R-:W2:Y:S01]  /*1ae0*/  LDCU UR6, c[0x0][0x3b0] ;  /* 0x00007600ff0677ac */ /* 0x000ea20008000800 */
[----:B------:R-:W3:Y:S01]  /*1af0*/  LDCU.64 UR10, c[0x0][0x390] ;  /* 0x00007200ff0a77ac */ /* 0x000ee20008000a00 */
[-C--:B0-----:R-:W-:Y:S02]  /*1b00*/  IABS R2, R11.reuse ;  /* 0x0000000b00027213 */ /* 0x081fe40000000000 */
[----:B------:R-:W-:-:S02]  /*1b10*/  LOP3.LUT R12, R12, R11, RZ, 0x3c, !PT ;  /* 0x0000000b0c0c7212 */ /* 0x000fc400078e3cff */
[----:B------:R-:W0:Y:S02]  /*1b20*/  I2F.RP R10, R2 ;  /* 0x00000002000a7306 */ /* 0x000e240000209400 */
[----:B------:R-:W-:-:S06]  /*1b30*/  ISETP.GE.AND P1, PT, R12, RZ, PT ;  /* 0x000000ff0c00720c */ /* 0x000fcc0003f26270 */
[----:B0-----:R-:W0:Y:S02]  /*1b40*/  MUFU.RCP R10, R10 ;  /* 0x0000000a000a7308 */ /* 0x001e240000001000 */
[----:B0-----:R-:W-:-:S06]  /*1b50*/  VIADD R8, R10, 0xffffffe ;  /* 0x0ffffffe0a087836 */ /* 0x001fcc0000000000 */
[----:B------:R0:W4:Y:S02]  /*1b60*/  F2I.FTZ.U32.TRUNC.NTZ R9, R8 ;  /* 0x0000000800097305 */ /* 0x000124000021f000 */
[----:B0-----:R-:W-:Y:S01]  /*1b70*/  HFMA2 R8, -RZ, RZ, 0, 0 ;  /* 0x00000000ff087431 */ /* 0x001fe200000001ff */
[----:B----4-:R-:W-:-:S05]  /*1b80*/  IADD3 R13, PT, PT, RZ, -R9, RZ ;  /* 0x80000009ff0d7210 */ /* 0x010fca0007ffe0ff */
[----:B------:R-:W-:-:S04]  /*1b90*/  IMAD R13, R13, R2, RZ ;  /* 0x000000020d0d7224 */ /* 0x000fc800078e02ff */
[----:B------:R-:W-:-:S04]  /*1ba0*/  IMAD.HI.U32 R13, R9, R13, R8 ;  /* 0x0000000d090d7227 */ /* 0x000fc800078e0008 */
[----:B------:R-:W-:Y:S01]  /*1bb0*/  IMAD.MOV.U32 R9, RZ, RZ, R14 ;  /* 0x000000ffff097224 */ /* 0x000fe200078e000e */
[----:B------:R-:W-:-:S03]  /*1bc0*/  MOV R14, R15 ;  /* 0x0000000f000e7202 */ /* 0x000fc60000000f00 */
[----:B------:R-:W-:-:S04]  /*1bd0*/  IMAD.HI.U32 R10, R13, R9, RZ ;  /* 0x000000090d0a7227 */ /* 0x000fc800078e00ff */
[----:B------:R-:W-:-:S04]  /*1be0*/  IMAD.HI.U32 R15, R13, R14, RZ ;  /* 0x0000000e0d0f7227 */ /* 0x000fc800078e00ff */
[----:B------:R-:W-:Y:S01]  /*1bf0*/  IMAD.MOV R8, RZ, RZ, -R10 ;  /* 0x000000ffff087224 */ /* 0x000fe200078e0a0a */
[----:B------:R-:W-:-:S03]  /*1c00*/  IADD3 R13, PT, PT, -R15, RZ, RZ ;  /* 0x000000ff0f0d7210 */ /* 0x000fc60007ffe1ff */
[C---:B------:R-:W-:Y:S02]  /*1c10*/  IMAD R9, R2.reuse, R8, R9 ;  /* 0x0000000802097224 */ /* 0x040fe400078e0209 */
[C---:B------:R-:W-:Y:S02]  /*1c20*/  IMAD R13, R2.reuse, R13, R14 ;  /* 0x0000000d020d7224 */ /* 0x040fe400078e020e */
[----:B------:R-:W-:Y:S01]  /*1c30*/  IMAD.IADD R14, R7, 0x1, R6 ;  /* 0x00000001070e7824 */ /* 0x000fe200078e0206 */
[C---:B------:R-:W-:Y:S02]  /*1c40*/  ISETP.GT.U32.AND P2, PT, R2.reuse, R9, PT ;  /* 0x000000090200720c */ /* 0x040fe40003f44070 */
[----:B------:R-:W-:-:S11]  /*1c50*/  ISETP.GT.U32.AND P4, PT, R2, R13, PT ;  /* 0x0000000d0200720c */ /* 0x000fd60003f84070 */
[----:B------:R-:W-:Y:S01]  /*1c60*/  @!P2 IMAD.IADD R9, R9, 0x1, -R2 ;  /* 0x000000010909a824 */ /* 0x000fe200078e0a02 */
[----:B------:R-:W-:Y:S01]  /*1c70*/  @!P2 IADD3 R10, PT, PT, R10, 0x1, RZ ;  /* 0x000000010a0aa810 */ /* 0x000fe20007ffe0ff */
[----:B------:R-:W-:Y:S01]  /*1c80*/  @!P4 VIADD R15, R15, 0x1 ;  /* 0x000000010f0fc836 */ /* 0x000fe20000000000 */
[-C--:B------:R-:W-:Y:S02]  /*1c90*/  @!P4 IADD3 R13, PT, PT, R13, -R2.reuse, RZ ;  /* 0x800000020d0dc210 */ /* 0x080fe40007ffe0ff */
[-C--:B------:R-:W-:Y:S02]  /*1ca0*/  ISETP.GE.U32.AND P3, PT, R9, R2.reuse, PT ;  /* 0x000000020900720c */ /* 0x080fe40003f66070 */
[----:B------:R-:W-:Y:S01]  /*1cb0*/  ISETP.GE.U32.AND P5, PT, R13, R2, PT ;  /* 0x000000020d00720c */ /* 0x000fe20003fa6070 */
[----:B------:R-:W0:Y:S01]  /*1cc0*/  LDC.64 R8, c[0x0][0x388] ;  /* 0x0000e200ff087b82 */ /* 0x000e220000000a00 */
[----:B------:R-:W-:Y:S02]  /*1cd0*/  LOP3.LUT R2, R6, R11, RZ, 0x3c, !PT ;  /* 0x0000000b06027212 */ /* 0x000fe400078e3cff */
[----:B-1----:R-:W-:-:S02]  /*1ce0*/  IADD3 R16, P2, PT, R14, UR4, RZ ;  /* 0x000000040e107c10 */ /* 0x002fc4000ff5e0ff */
[----:B------:R-:W-:Y:S02]  /*1cf0*/  ISETP.GE.AND P0, PT, R2, RZ, PT ;  /* 0x000000ff0200720c */ /* 0x000fe40003f06270 */
[----:B------:R-:W-:Y:S01]  /*1d00*/  LEA.HI.X.SX32 R17, R14, UR5, 0x1, P2 ;  /* 0x000000050e117c11 */ /* 0x000fe200090f0eff */
[----:B------:R-:W1:Y:S02]  /*1d10*/  LDC.64 R12, c[0x0][0x390] ;  /* 0x0000e400ff0c7b82 */ /* 0x000e640000000a00 */
[----:B------:R-:W-:Y:S02]  /*1d20*/  @P3 IADD3 R10, PT, PT, R10, 0x1, RZ ;  /* 0x000000010a0a3810 */ /* 0x000fe40007ffe0ff */
[----:B------:R-:W-:Y:S01]  /*1d30*/  @P5 VIADD R15, R15, 0x1 ;  /* 0x000000010f0f5836 */ /* 0x000fe20000000000 */
[----:B------:R-:W-:Y:S01]  /*1d40*/  ISETP.NE.AND P3, PT, R11, RZ, PT ;  /* 0x000000ff0b00720c */ /* 0x000fe20003f65270 */
[----:B------:R-:W4:Y:S01]  /*1d50*/  LDG.E.U8.CONSTANT R18, desc[UR8][R16.64+0x1] ;  /* 0x0000010810127981 */ /* 0x000f22000c1e9100 */
[----:B------:R-:W-:Y:S01]  /*1d60*/  MOV R2, R10 ;  /* 0x0000000a00027202 */ /* 0x000fe20000000f00 */
[----:B------:R-:W-:Y:S01]  /*1d70*/  IMAD.MOV.U32 R10, RZ, RZ, R15 ;  /* 0x000000ffff0a7224 */ /* 0x000fe200078e000f */
[----:B------:R-:W-:-:S02]  /*1d80*/  LOP3.LUT R11, RZ, R11, RZ, 0x33, !PT ;  /* 0x0000000bff0b7212 */ /* 0x000fc400078e33ff */
[----:B------:R-:W-:Y:S01]  /*1d90*/  @!P0 IADD3 R2, PT, PT, -R2, RZ, RZ ;  /* 0x000000ff02028210 */ /* 0x000fe20007ffe1ff */
[----:B------:R-:W-:-:S03]  /*1da0*/  @!P1 IMAD.MOV R10, RZ, RZ, -R10 ;  /* 0x000000ffff0a9224 */ /* 0x000fc600078e0a0a */
[C---:B------:R-:W-:Y:S02]  /*1db0*/  SEL R15, R11.reuse, R2, !P3 ;  /* 0x000000020b0f7207 */ /* 0x040fe40005800000 */
[----:B------:R-:W-:Y:S01]  /*1dc0*/  SEL R19, R11, R10, !P3 ;  /* 0x0000000a0b137207 */ /* 0x000fe20005800000 */
[----:B------:R-:W5:Y:S01]  /*1dd0*/  LDG.E.U8.CONSTANT R2, desc[UR8][R16.64] ;  /* 0x0000000810027981 */ /* 0x000f62000c1e9100 */
[CC--:B------:R-:W-:Y:S01]  /*1de0*/  IADD3 R21, PT, PT, R5.reuse, R6.reuse, RZ ;  /* 0x0000000605157210 */ /* 0x0c0fe20007ffe0ff */
[C---:B--2---:R-:W-:Y:S01]  /*1df0*/  IMAD R15, R4.reuse, UR6, R15 ;  /* 0x00000006040f7c24 */ /* 0x044fe2000f8e020f */
[----:B------:R-:W-:Y:S01]  /*1e00*/  IADD3 R11, P0, PT, R5, R6, RZ ;  /* 0x00000006050b7210 */ /* 0x000fe20007f1e0ff */
[----:B------:R-:W-:Y:S02]  /*1e10*/  IMAD R19, R4, UR6, R19 ;  /* 0x0000000604137c24 */ /* 0x000fe4000f8e0213 */
[----:B-1----:R-:W-:-:S04]  /*1e20*/  IMAD.WIDE.U32 R12, R21, 0x2, R12 ;  /* 0x00000002150c7825 */ /* 0x002fc800078e000c */
[----:B------:R-:W-:Y:S01]  /*1e30*/  IMAD.X R20, RZ, RZ, RZ, P0 ;  /* 0x000000ffff147224 */ /* 0x000fe200000e06ff */
[----:B---3--:R-:W-:Y:S01]  /*1e40*/  LEA R10, P0, R11, UR10, 0x1 ;  /* 0x0000000a0b0a7c11 */ /* 0x008fe2000f8008ff */
[----:B0-----:R-:W-:Y:S01]  /*1e50*/  IMAD.WIDE R14, R15, 0x4, R8 ;  /* 0x000000040f0e7825 */ /* 0x001fe200078e0208 */
[----:B------:R-:W2:Y:S02]  /*1e60*/  LDG.E.U16.CONSTANT R12, desc[UR8][R12.64] ;  /* 0x000000080c0c7981 */ /* 0x000ea4000c1e9500 */
[----:B------:R-:W-:Y:S01]  /*1e70*/  LEA.HI.X R11, R11, UR11, R20, 0x1, P0 ;  /* 0x0000000b0b0b7c11 */ /* 0x000fe200080f0c14 */
[----:B------:R-:W-:Y:S02]  /*1e80*/  IMAD.WIDE R8, R19, 0x4, R8 ;  /* 0x0000000413087825 */ /* 0x000fe400078e0208 */
[----:B------:R-:W3:Y:S04]  /*1e90*/  LDG.E.CONSTANT R14, desc[UR8][R14.64] ;  /* 0x000000080e0e7981 */ /* 0x000ee8000c1e9900 */
[----:B------:R-:W3:Y:S04]  /*1ea0*/  LDG.E.CONSTANT R8, desc[UR8][R8.64] ;  /* 0x0000000808087981 */ /* 0x000ee8000c1e9900 */
[----:B------:R-:W3:Y:S01]  /*1eb0*/  LDG.E.U16.CONSTANT R10, desc[UR8][R10.64+0x2] ;  /* 0x000002080a0a7981 */ /* 0x000ee2000c1e9500 */
[----:B------:R-:W-:-:S02]  /*1ec0*/  IADD3 R6, PT, PT, R6, 0x2, RZ ;  /* 0x0000000206067810 */ /* 0x000fc40007ffe0ff */
[----:B----4-:R-:W-:Y:S02]  /*1ed0*/  F2FP.F16.E4M3.UNPACK_B R18, R18 ;  /* 0x00000012ff12723e */ /* 0x010fe400020006ff */
[----:B-----5:R-:W-:-:S03]  /*1ee0*/  F2FP.F16.E4M3.UNPACK_B R2, R2 ;  /* 0x00000002ff02723e */ /* 0x020fc600020006ff */
[----:B------:R-:W-:Y:S02]  /*1ef0*/  HADD2.F32 R19, -RZ, R18.H0_H0 ;  /* 0x20000012ff137230 */ /* 0x000fe40000004100 */
[----:B------:R-:W-:Y:S01]  /*1f00*/  HADD2.F32 R17, -RZ, R2.H0_H0 ;  /* 0x20000002ff117230 */ /* 0x000fe20000004100 */
[----:B--2---:R-:W-:-:S04]  /*1f10*/  SHF.L.U32 R21, R12, 0x10, RZ ;  /* 0x000000100c157819 */ /* 0x004fc800000006ff */
[----:B---3--:R-:W-:Y:S01]  /*1f20*/  FMUL R17, R17, R14 ;  /* 0x0000000e11117220 */ /* 0x008fe20000400000 */
[----:B------:R-:W-:-:S03]  /*1f30*/  FMUL R2, R19, R8 ;  /* 0x0000000813027220 */ /* 0x000fc60000400000 */
[----:B------:R-:W-:Y:S01]  /*1f40*/  FFMA R17, R21, R17, R22 ;  /* 0x0000001115117223 */ /* 0x000fe20000000016 */
[----:B------:R-:W-:-:S04]  /*1f50*/  IMAD.U32 R12, R10, 0x10000, RZ ;  /* 0x000100000a0c7824 */ /* 0x000fc800078e00ff */
[----:B------:R-:W-:-:S07]  /*1f60*/  FFMA R22, R12, R2, R17 ;  /* 0x000000020c167223 */ /* 0x000fce0000000011 */
.L_x_10:
[----:B------:R-:W-:Y:S05]  /*1f70*/  BRA.U UP1, `(.L_x_6) ;  /* 0x0000000101b07547 */ /* 0x000fea000b800000 */
[----:B------:R-:W0:Y:S01]  /*1f80*/  LDC R13, c[0x0][0x3b8] ;  /* 0x0000ee00ff0d7b82 */ /* 0x000e220000000800 */
[----:B------:R-:W-:Y:S01]  /*1f90*/  IMAD.MOV.U32 R8, RZ, RZ, RZ ;  /* 0x000000ffff087224 */ /* 0x000fe200078e00ff */
[----:B------:R-:W1:Y:S01]  /*1fa0*/  LDCU.64 UR4, c[0x0][0x380] ;  /* 0x00007000ff0477ac */ /* 0x000e620008000a00 */
[--C-:B------:R-:W-:Y:S02]  /*1fb0*/  IMAD.IADD R7, R7, 0x1, R6.reuse ;  /* 0x0000000107077824 */ /* 0x100fe400078e0206 */
[----:B------:R-:W-:Y:S01]  /*1fc0*/  IMAD.IADD R5, R5, 0x1, R6 ;  /* 0x0000000105057824 */ /* 0x000fe200078e0206 */
[----:B------:R-:W2:Y:S01]  /*1fd0*/  LDCU UR6, c[0x0][0x3b0] ;  /* 0x00007600ff0677ac */ /* 0x000ea20008000800 */
[----:B0-----:R-:W-:-:S04]  /*1fe0*/  IABS R11, R13 ;  /* 0x0000000d000b7213 */ /* 0x001fc80000000000 */
[----:B------:R-:W0:Y:S08]  /*1ff0*/  I2F.RP R10, R11 ;  /* 0x0000000b000a7306 */ /* 0x000e300000209400 */
[----:B0-----:R-:W0:Y:S02]  /*2000*/  MUFU.RCP R10, R10 ;  /* 0x0000000a000a7308 */ /* 0x001e240000001000 */
[----:B0-----:R-:W-:-:S06]  /*2010*/  VIADD R12, R10, 0xffffffe ;  /* 0x0ffffffe0a0c7836 */ /* 0x001fcc0000000000 */
[----:B------:R-:W0:Y:S02]  /*2020*/  F2I.FTZ.U32.TRUNC.NTZ R9, R12 ;  /* 0x0000000c00097305 */ /* 0x000e24000021f000 */
[----:B0-----:R-:W-:-:S05]  /*2030*/  IADD3 R2, PT, PT, RZ, -R9, RZ ;  /* 0x80000009ff027210 */ /* 0x001fca0007ffe0ff */
[----:B------:R-:W-:Y:S01]  /*2040*/  IMAD R15, R2, R11, RZ ;  /* 0x0000000b020f7224 */ /* 0x000fe200078e02ff */
[----:B------:R-:W-:-:S03]  /*2050*/  IABS R2, R6 ;  /* 0x0000000600027213 */ /* 0x000fc60000000000 */
[----:B------:R-:W-:Y:S01]  /*2060*/  IMAD.HI.U32 R15, R9, R15, R8 ;  /* 0x0000000f090f7227 */ /* 0x000fe200078e0008 */
[----:B------:R-:W-:-:S05]  /*2070*/  MOV R8, R2 ;  /* 0x0000000200087202 */ /* 0x000fca0000000f00 */
[----:B------:R-:W-:-:S04]  /*2080*/  IMAD.HI.U32 R2, R15, R8, RZ ;  /* 0x000000080f027227 */ /* 0x000fc800078e00ff */
[----:B------:R-:W-:-:S04]  /*2090*/  IMAD.MOV R9, RZ, RZ, -R2 ;  /* 0x000000ffff097224 */ /* 0x000fc800078e0a02 */
[----:B------:R-:W-:-:S05]  /*20a0*/  IMAD R8, R11, R9, R8 ;  /* 0x000000090b087224 */ /* 0x000fca00078e0208 */
[----:B------:R-:W-:-:S13]  /*20b0*/  ISETP.GT.U32.AND P1, PT, R11, R8, PT ;  /* 0x000000080b00720c */ /* 0x000fda0003f24070 */
[-C--:B------:R-:W-:Y:S01]  /*20c0*/  @!P1 IADD3 R8, PT, PT, R8, -R11.reuse, RZ ;  /* 0x8000000b08089210 */ /* 0x080fe20007ffe0ff */
[----:B------:R-:W-:Y:S01]  /*20d0*/  @!P1 VIADD R2, R2, 0x1 ;  /* 0x0000000102029836 */ /* 0x000fe20000000000 */
[----:B------:R-:W-:Y:S02]  /*20e0*/  ISETP.NE.AND P1, PT, R13, RZ, PT ;  /* 0x000000ff0d00720c */ /* 0x000fe40003f25270 */
[----:B------:R-:W-:Y:S02]  /*20f0*/  ISETP.GE.U32.AND P0, PT, R8, R11, PT ;  /* 0x0000000b0800720c */ /* 0x000fe40003f06070 */
[----:B------:R-:W-:Y:S01]  /*2100*/  LOP3.LUT R8, R6, R13, RZ, 0x3c, !PT ;  /* 0x0000000d06087212 */ /* 0x000fe200078e3cff */
[----:B------:R-:W0:Y:S03]  /*2110*/  LDC.64 R10, c[0x0][0x390] ;  /* 0x0000e400ff0a7b82 */ /* 0x000e260000000a00 */
[----:B------:R-:W-:-:S05]  /*2120*/  ISETP.GE.AND P2, PT, R8, RZ, PT ;  /* 0x000000ff0800720c */ /* 0x000fca0003f46270 */
[----:B------:R-:W3:Y:S02]  /*2130*/  LDC.64 R8, c[0x0][0x388] ;  /* 0x0000e200ff087b82 */ /* 0x000ee40000000a00 */
[----:B------:R-:W-:Y:S02]  /*2140*/  @P0 IADD3 R2, PT, PT, R2, 0x1, RZ ;  /* 0x0000000102020810 */ /* 0x000fe40007ffe0ff */
[----:B-1----:R-:W-:-:S04]  /*2150*/  IADD3 R14, P0, PT, R7, UR4, RZ ;  /* 0x00000004070e7c10 */ /* 0x002fc8000ff1e0ff */
[----:B------:R-:W-:Y:S02]  /*2160*/  @!P2 IADD3 R2, PT, PT, -R2, RZ, RZ ;  /* 0x000000ff0202a210 */ /* 0x000fe40007ffe1ff */
[----:B------:R-:W-:Y:S02]  /*2170*/  LEA.HI.X.SX32 R15, R7, UR5, 0x1, P0 ;  /* 0x00000005070f7c11 */ /* 0x000fe400080f0eff */
[----:B------:R-:W-:-:S03]  /*2180*/  @!P1 LOP3.LUT R2, RZ, R13, RZ, 0x33, !PT ;  /* 0x0000000dff029212 */ /* 0x000fc600078e33ff */
[----:B------:R-:W4:Y:S01]  /*2190*/  LDG.E.U8.CONSTANT R14, desc[UR8][R14.64] ;  /* 0x000000080e0e7981 */ /* 0x000f22000c1e9100 */
[----:B0-----:R-:W-:-:S04]  /*21a0*/  IMAD.WIDE.U32 R10, R5, 0x2, R10 ;  /* 0x00000002050a7825 */ /* 0x001fc800078e000a */
[----:B--2---:R-:W-:Y:S02]  /*21b0*/  IMAD R7, R4, UR6, R2 ;  /* 0x0000000604077c24 */ /* 0x004fe4000f8e0202 */
[----:B------:R-:W2:Y:S02]  /*21c0*/  LDG.E.U16.CONSTANT R10, desc[UR8][R10.64] ;  /* 0x000000080a0a7981 */ /* 0x000ea4000c1e9500 */
[----:B---3--:R-:W-:-:S06]  /*21d0*/  IMAD.WIDE R8, R7, 0x4, R8 ;  /* 0x0000000407087825 */ /* 0x008fcc00078e0208 */
[----:B------:R-:W3:Y:S01]  /*21e0*/  LDG.E.CONSTANT R8, desc[UR8][R8.64] ;  /* 0x0000000808087981 */ /* 0x000ee2000c1e9900 */
[----:B----4-:R-:W-:-:S05]  /*21f0*/  F2FP.F16.E4M3.UNPACK_B R2, R14 ;  /* 0x0000000eff02723e */ /* 0x010fca00020006ff */
[----:B------:R-:W-:Y:S01]  /*2200*/  HADD2.F32 R5, -RZ, R2.H0_H0 ;  /* 0x20000002ff057230 */ /* 0x000fe20000004100 */
[----:B--2---:R-:W-:-:S04]  /*2210*/  SHF.L.U32 R7, R10, 0x10, RZ ;  /* 0x000000100a077819 */ /* 0x004fc800000006ff */
[----:B---3--:R-:W-:-:S04]  /*2220*/  FMUL R5, R5, R8 ;  /* 0x0000000805057220 */ /* 0x008fc80000400000 */
[----:B------:R-:W-:-:S07]  /*2230*/  FFMA R22, R7, R5, R22 ;  /* 0x0000000507167223 */ /* 0x000fce0000000016 */
.L_x_6:
[----:B------:R-:W0:Y:S01]  /*2240*/  LDC.64 R4, c[0x0][0x398] ;  /* 0x0000e600ff047b82 */ /* 0x000e220000000a00 */
[----:B------:R-:W1:Y:S01]  /*2250*/  LDCU UR4, c[0x0][0x3a8] ;  /* 0x00007500ff0477ac */ /* 0x000e620008000800 */
[----:B------:R-:W-:Y:S01]  /*2260*/  F2FP.BF16.F32.PACK_AB R22, RZ, R22 ;  /* 0x00000016ff16723e */ /* 0x000fe200000010ff */
[----:B-1----:R-:W-:-:S04]  /*2270*/  IMAD R3, R3, UR4, R0 ;  /* 0x0000000403037c24 */ /* 0x002fc8000f8e0200 */
[----:B0-----:R-:W-:-:S05]  /*2280*/  IMAD.WIDE R2, R3, 0x2, R4 ;  /* 0x0000000203027825 */ /* 0x001fca00078e0204 */
[----:B------:R-:W-:Y:S01]  /*2290*/  STG.E.U16 desc[UR8][R2.64], R22 ;  /* 0x0000001602007986 */ /* 0x000fe2000c101508 */
[----:B------:R-:W-:Y:S05]  /*22a0*/  EXIT ;  /* 0x000000000000794d */ /* 0x000fea0003800000 */
.L_x_11:
        /* <DEDUP_REMOVED lines=13> */
.L_x_19:


//--------------------- .text._ZN36_GLOBAL__N__fbebae31_4_k_cu_8079da9f25gemm_fp8_blockwise_kernelI6__halfEEvPK13__nv_fp8_e4m3PKfPKT_PS7_iiiiiii --------------------------
	.section	.text._ZN36_GLOBAL__N__fbebae31_4_k_cu_8079da9f25gemm_fp8_blockwise_kernelI6__halfEEvPK13__nv_fp8_e4m3PKfPKT_PS7_iiiiiii,"ax",@progbits
	.align	128
.text._ZN36_GLOBAL__N__fbebae31_4_k_cu_8079da9f25gemm_fp8_blockwise_kernelI6__halfEEvPK13__nv_fp8_e4m3PKfPKT_PS7_iiiiiii:
        .type           _ZN36_GLOBAL__N__fbebae31_4_k_cu_8079da9f25gemm_fp8_blockwise_kernelI6__halfEEvPK13__nv_fp8_e4m3PKfPKT_PS7_iiiiiii,@function
        .size           _ZN36_GLOBAL__N__fbebae31_4_k_cu_8079da9f25gemm_fp8_blockwise_kernelI6__halfEEvPK13__nv_fp8_e4m3PKfPKT_PS7_iiiiiii,(.L_x_20 - _ZN36_GLOBAL__N__fbebae31_4_k_cu_8079da9f25gemm_fp8_blockwise_kernelI6__halfEEvPK13__nv_fp8_e4m3PKfPKT_PS7_iiiiiii)
        .other          _ZN36_GLOBAL__N__fbebae31_4_k_cu_8079da9f25gemm_fp8_blockwise_kernelI6__halfEEvPK13__nv_fp8_e4m3PKfPKT_PS7_iiiiiii,@"STO_CUDA_ENTRY STV_DEFAULT"
_ZN36_GLOBAL__N__fbebae31_4_k_cu_8079da9f25gemm_fp8_blockwise_kernelI6__halfEEvPK13__nv_fp8_e4m3PKfPKT_PS7_iiiiiii:
        /* <DEDUP_REMOVED lines=36> */
[----:B------:R-:W-:Y:S01]  /*0240*/  IMAD R5, R3, UR4, RZ ;  /* 0x0000000403057c24 */ /* 0x000fe2000f8e02ff */
[----:B------:R-:W-:-:S05]  /*0250*/  IADD3 R2, PT, PT, -R4, RZ, RZ ;  /* 0x000000ff04027210 */ /* 0x000fca0007ffe1ff */
[----:B------:R-:W-:Y:S02]  /*0260*/  IMAD R2, R7, R2, R6 ;  /* 0x0000000207027224 */ /* 0x000fe400078e0206 */
[----:B------:R-:W-:-:S03]  /*0270*/  HFMA2 R6, -RZ, RZ, 0, 0 ;  /* 0x00000000ff067431 */ /* 0x000fc600000001ff */
[----:B------:R-:W-:-:S13]  /*0280*/  ISETP.GT.U32.AND P1, PT, R7, R2, PT ;  /* 0x000000020700720c */ /* 0x000fda0003f24070 */
[----:B------:R-:W-:Y:S01]  /*0290*/  @!P1 IMAD.IADD R2, R2, 0x1, -R7 ;  /* 0x0000000102029824 */ /* 0x000fe200078e0a07 */
[----:B------:R-:W-:Y:S02]  /*02a0*/  @!P1 IADD3 R4, PT, PT, R4, 0x1, RZ ;  /* 0x0000000104049810 */ /* 0x000fe40007ffe0ff */
        /* <DEDUP_REMOVED lines=13> */
[----:B------:R-:W-:Y:S01]  /*0380*/  MOV R6, UR4 ;  /* 0x0000000400067c02 */ /* 0x000fe20008000f00 */
[----:B------:R-:W2:Y:S01]  /*0390*/  LDC.64 R8, c[0x0][0x390] ;  /* 0x0000e400ff087b82 */ /* 0x000ea20000000a00 */
[----:B------:R-:W3:Y:S01]  /*03a0*/  LDCU.64 UR6, c[0x0][0x380] ;  /* 0x00007000ff0677ac */ /* 0x000ee20008000a00 */
[----:B0-----:R-:W-:-:S04]  /*03b0*/  IABS R20, R2 ;  /* 0x0000000200147213 */ /* 0x001fc80000000000 */
[----:B------:R-:W0:Y:S01]  /*03c0*/  I2F.RP R2, R20 ;  /* 0x0000001400027306 */ /* 0x000e220000209400 */
[----:B--2---:R-:W-:-:S03]  /*03d0*/  IMAD.WIDE.U32 R8, R5, 0x2, R8 ;  /* 0x0000000205087825 */ /* 0x004fc600078e0008 */
[----:B------:R-:W-:-:S04]  /*03e0*/  IADD3 R18, P0, PT, R8, 0x8, RZ ;  /* 0x0000000808127810 */ /* 0x000fc80007f1e0ff */
[----:B------:R-:W-:Y:S01]  /*03f0*/  IADD3.X R25, PT, PT, RZ, R9, RZ, P0, !PT ;  /* 0x00000009ff197210 */ /* 0x000fe200007fe4ff */
[----:B0-----:R-:W0:Y:S01]  /*0400*/  MUFU.RCP R2, R2 ;  /* 0x0000000200027308 */ /* 0x001e220000001000 */
[----:B------:R-:W-:Y:S01]  /*0410*/  MOV R9, RZ ;  /* 0x000000ff00097202 */ /* 0x000fe20000000f00 */
[----:B0-----:R-:W-:Y:S02]  /*0420*/  VIADD R10, R2, 0xffffffe ;  /* 0x0ffffffe020a7836 */ /* 0x001fe40000000000 */
[----:B------:R-:W-:-:S04]  /*0430*/  IMAD.MOV.U32 R2, RZ, RZ, R7 ;  /* 0x000000ffff027224 */ /* 0x000fc800078e0007 */
[----:B------:R0:W2:Y:S02]  /*0440*/  F2I.FTZ.U32.TRUNC.NTZ R11, R10 ;  /* 0x0000000a000b7305 */ /* 0x0000a4000021f000 */
[----:B0-----:R-:W-:Y:S01]  /*0450*/  IMAD.MOV.U32 R10, RZ, RZ, RZ ;  /* 0x000000ffff0a7224 */ /* 0x001fe200078e00ff */
[----:B--2---:R-:W-:-:S05]  /*0460*/  IADD3 R21, PT, PT, RZ, -R11, RZ ;  /* 0x8000000bff157210 */ /* 0x004fca0007ffe0ff */
[----:B------:R-:W-:-:S04]  /*0470*/  IMAD R21, R21, R20, RZ ;  /* 0x0000001415157224 */ /* 0x000fc800078e02ff */
[----:B-1-3--:R-:W-:-:S07]  /*0480*/  IMAD.HI.U32 R21, R11, R21, R10 ;  /* 0x000000150b157227 */ /* 0x00afce00078e000a */
.L_x_14:
        /* <DEDUP_REMOVED lines=19> */
[----:B0-----:R-:W-:-:S03]  /*05c0*/  IADD3 R20, PT, PT, R16, 0xffffffe, RZ ;  /* 0x0ffffffe10147810 */ /* 0x001fc60007ffe0ff */
[----:B------:R-:W3:Y:S01]  /*05d0*/  LDG.E.U8.CONSTANT R24, desc[UR8][R14.64+0x1] ;  /* 0x000001080e187981 */ /* 0x000ee2000c1e9100 */
[----:B------:R-:W-:Y:S02]  /*05e0*/  @P0 IADD3 R21, PT, PT, R21, 0x1, RZ ;  /* 0x0000000115150810 */ /* 0x000fe40007ffe0ff */
[----:B------:R-:W-:-:S03]  /*05f0*/  ISETP.NE.AND P0, PT, R8, RZ, PT ;  /* 0x000000ff0800720c */ /* 0x000fc60003f05270 */
[----:B------:R-:W-:-:S05]  /*0600*/  @!P2 IMAD.MOV R21, RZ, RZ, -R21 ;  /* 0x000000ffff15a224 */ /* 0x000fca00078e0a15 */
        /* <DEDUP_REMOVED lines=10> */
[----:B------:R-:W-:-:S05]  /*06b0*/  HFMA2 R18, -RZ, RZ, 0, 0 ;  /* 0x00000000ff127431 */ /* 0x000fca00000001ff */
[----:B------:R-:W-:-:S04]  /*06c0*/  IMAD.HI.U32 R21, R19, R21, R18 ;  /* 0x0000001513157227 */ /* 0x000fc800078e0012 */
[----:B------:R-:W-:-:S05]  /*06d0*/  VIADD R19, R9, 0x1 ;  /* 0x0000000109137836 */ /* 0x000fca0000000000 */
[----:B------:R-:W-:-:S05]  /*06e0*/  IABS R20, R19 ;  /* 0x0000001300147213 */ /* 0x000fca0000000000 */
[----:B------:R-:W-:-:S05]  /*06f0*/  IMAD.HI.U32 R18, R21, R20, RZ ;  /* 0x0000001415127227 */ /* 0x000fca00078e00ff */
[----:B------:R-:W-:-:S05]  /*0700*/  IADD3 R27, PT, PT, -R18, RZ, RZ ;  /* 0x000000ff121b7210 */ /* 0x000fca0007ffe1ff */
        /* <DEDUP_REMOVED lines=9> */
[----:B------:R-:W-:-:S05]  /*07a0*/  @P1 IADD3 R18, PT, PT, R18, 0x1, RZ ;  /* 0x0000000112121810 */ /* 0x000fca0007ffe0ff */
[----:B------:R-:W-:-:S05]  /*07b0*/  @!P3 IMAD.MOV R18, RZ, RZ, -R18 ;  /* 0x000000ffff12b224 */ /* 0x000fca00078e0a12 */
[----:B------:R-:W-:-:S05]  /*07c0*/  SEL R19, R10, R18, !P0 ;  /* 0x000000120a137207 */ /* 0x000fca0004000000 */
[----:B------:R-:W-:-:S04]  /*07d0*/  IMAD R19, R4, UR10, R19 ;  /* 0x0000000a04137c24 */ /* 0x000fc8000f8e0213 */
[----:B------:R-:W-:-:S05]  /*07e0*/  IMAD.WIDE R18, R19, 0x4, R12 ;  /* 0x0000000413127825 */ /* 0x000fca00078e020c */
[----:B------:R0:W3:Y:S01]  /*07f0*/  LDG.E.CONSTANT R28, desc[UR8][R18.64] ;  /* 0x00000008121c7981 */ /* 0x0000e2000c1e9900 */
[----:B--2---:R-:W-:-:S05]  /*0800*/  F2FP.F16.E4M3.UNPACK_B R23, R23 ;  /* 0x00000017ff17723e */ /* 0x004fca00020006ff */
[----:B------:R-:W-:-:S05]  /*0810*/  HADD2.F32 R23, -RZ, R23.H0_H0 ;  /* 0x20000017ff177230 */ /* 0x000fca0000004100 */
[----:B----4-:R-:W-:Y:S01]  /*0820*/  FMUL R23, R23, R26 ;  /* 0x0000001a17177220 */ /* 0x010fe20000400000 */
[----:B-----5:R-:W-:-:S05]  /*0830*/  HADD2.F32 R25, -RZ, R25.H0_H0 ;  /* 0x20000019ff197230 */ /* 0x020fca0000004100 */
[----:B------:R-:W-:Y:S01]  /*0840*/  FFMA R23, R25, R23, R22 ;  /* 0x0000001719177223 */ /* 0x000fe20000000016 */
[----:B------:R-:W-:-:S04]  /*0850*/  IADD3 R25, PT, PT, R9, 0x2, RZ ;  /* 0x0000000209197810 */ /* 0x000fc80007ffe0ff */
[----:B------:R-:W-:-:S05]  /*0860*/  IABS R22, R25 ;  /* 0x0000001900167213 */ /* 0x000fca0000000000 */
[----:B0-----:R-:W-:-:S04]  /*0870*/  IMAD.HI.U32 R18, R21, R22, RZ ;  /* 0x0000001615127227 */ /* 0x001fc800078e00ff */
[----:B------:R-:W-:-:S04]  /*0880*/  IMAD.MOV R19, RZ, RZ, -R18 ;  /* 0x000000ffff137224 */ /* 0x000fc800078e0a12 */
[----:B------:R-:W-:Y:S01]  /*0890*/  IMAD R19, R11, R19, R22 ;  /* 0x000000130b137224 */ /* 0x000fe200078e0216 */
[----:B------:R-:W-:Y:S01]  /*08a0*/  LOP3.LUT R25, R25, R8, RZ, 0x3c, !PT ;  /* 0x0000000819197212 */ /* 0x000fe200078e3cff */
[----:B------:R-:W2:Y:S03]  /*08b0*/  LDG.E.U8.CONSTANT R22, desc[UR8][R14.64+0x2] ;  /* 0x000002080e167981 */ /* 0x000ea6000c1e9100 */
[----:B------:R-:W-:Y:S02]  /*08c0*/  ISETP.GT.U32.AND P2, PT, R20, R19, PT ;  /* 0x000000131400720c */ /* 0x000fe40003f44070 */
[----:B------:R-:W-:Y:S02]  /*08d0*/  ISETP.GE.AND P3, PT, R25, RZ, PT ;  /* 0x000000ff1900720c */ /* 0x000fe40003f66270 */
[----:B------:R-:W4:Y:S09]  /*08e0*/  LDG.E.U16.CONSTANT R25, desc[UR8][R16.64+-0x4] ;  /* 0xfffffc0810197981 */ /* 0x000f32000c1e9500 */
        /* <DEDUP_REMOVED lines=8> */
[----:B------:R0:W5:Y:S01]  /*0970*/  LDG.E.CONSTANT R26, desc[UR8][R18.64] ;  /* 0x00000008121a7981 */ /* 0x000162000c1e9900 */
[----:B---3--:R-:W-:-:S05]  /*0980*/  F2FP.F16.E4M3.UNPACK_B R24, R24 ;  /* 0x00000018ff18723e */ /* 0x008fca00020006ff */
[----:B------:R-:W-:Y:S02]  /*0990*/  HADD2.F32 R29, -RZ, R24.H0_H0 ;  /* 0x20000018ff1d7230 */ /* 0x000fe40000004100 */
[----:B------:R-:W-:-:S03]  /*09a0*/  HADD2.F32 R24, -RZ, R27.H0_H0 ;  /* 0x2000001bff187230 */ /* 0x000fc60000004100 */
        /* <DEDUP_REMOVED lines=22> */
[----:B------:R-:W-:Y:S02]  /*0b10*/  HADD2.F32 R29, -RZ, R22.H0_H0 ;  /* 0x20000016ff1d7230 */ /* 0x000fe40000004100 */
[----:B----4-:R-:W-:-:S03]  /*0b20*/  HADD2.F32 R25, -RZ, R25.H0_H0 ;  /* 0x20000019ff197230 */ /* 0x010fc60000004100 */
[----:B-----5:R-:W-:Y:S02]  /*0b30*/  FMUL R29, R29, R26 ;  /* 0x0000001a1d1d7220 */ /* 0x020fe40000400000 */
[----:B------:R-:W2:Y:S02]  /*0b40*/  LDG.E.U16.CONSTANT R26, desc[UR8][R16.64] ;  /* 0x00000008101a7981 */ /* 0x000ea4000c1e9500 */
[----:B------:R-:W-:Y:S01]  /*0b50*/  FFMA R28, R25, R29, R28 ;  /* 0x0000001d191c7223 */ /* 0x000fe2000000001c */
[----:B------:R-:W-:-:S04]  /*0b60*/  IADD3 R25, PT, PT, R9, 0x4, RZ ;  /* 0x0000000409197810 */ /* 0x000fc80007ffe0ff */
[----:B------:R-:W-:-:S05]  /*0b70*/  IABS R22, R25 ;  /* 0x0000001900167213 */ /* 0x000fca0000000000 */
[----:B0-----:R-:W-:-:S04]  /*0b80*/  IMAD.HI.U32 R18, R21, R22, RZ ;  /* 0x0000001615127227 */ /* 0x001fc800078e00ff */
[----:B------:R-:W-:-:S04]  /*0b90*/  IMAD.MOV R19, RZ, RZ, -R18 ;  /* 0x000000ffff137224 */ /* 0x000fc800078e0a12 */
[----:B------:R-:W-:Y:S01]  /*0ba0*/  IMAD R19, R11, R19, R22 ;  /* 0x000000130b137224 */ /* 0x000fe200078e0216 */
[----:B------:R-:W-:Y:S01]  /*0bb0*/  LOP3.LUT R25, R25, R8, RZ, 0x3c, !PT ;  /* 0x0000000819197212 */ /* 0x000fe200078e3cff */
[----:B------:R-:W4:Y:S03]  /*0bc0*/  LDG.E.U8.CONSTANT R22, desc[UR8][R14.64+0x4] ;  /* 0x000004080e167981 */ /* 0x000f26000c1e9100 */
[----:B------:R-:W-:Y:S02]  /*0bd0*/  ISETP.GT.U32.AND P2, PT, R20, R19, PT ;  /* 0x000000131400720c */ /* 0x000fe40003f44070 */
[----:B------:R-:W-:-:S11]  /*0be0*/  ISETP.GE.AND P3, PT, R25, RZ, PT ;  /* 0x000000ff1900720c */ /* 0x000fd60003f66270 */
        /* <DEDUP_REMOVED lines=10> */
[----:B------:R-:W-:-:S05]  /*0c90*/  HADD2.F32 R23, -RZ, R23.H0_H0 ;  /* 0x20000017ff177230 */ /* 0x000fca0000004100 */
[----:B------:R-:W-:Y:S01]  /*0ca0*/  FMUL R27, R23, R27 ;  /* 0x0000001b171b7220 */ /* 0x000fe20000400000 */
[----:B------:R-:W-:-:S05]  /*0cb0*/  HADD2.F32 R23, -RZ, R24.H0_H0 ;  /* 0x20000018ff177230 */ /* 0x000fca0000004100 */
        /* <DEDUP_REMOVED lines=20> */
[----:B--2---:R-:W-:Y:S01]  /*0e00*/  HADD2.F32 R29, -RZ, R26.H0_H0 ;  /* 0x2000001aff1d7230 */ /* 0x004fe20000004100 */
[----:B----4-:R-:W-:-:S05]  /*0e10*/  F2FP.F16.E4M3.UNPACK_B R22, R22 ;  /* 0x00000016ff16723e */ /* 0x010fca00020006ff */
[----:B------:R-:W-:-:S05]  /*0e20*/  HADD2.F32 R22, -RZ, R22.H0_H0 ;  /* 0x20000016ff167230 */ /* 0x000fca0000004100 */
[----:B-----5:R-:W-:Y:S01]  /*0e30*/  FMUL R25, R22, R25 ;  /* 0x0000001916197220 */ /* 0x020fe20000400000 */
[----:B------:R-:W-:-:S05]  /*0e40*/  IABS R22, R27 ;  /* 0x0000001b00167213 */ /* 0x000fca0000000000 */
[----:B------:R-:W-:Y:S02]  /*0e50*/  IMAD.MOV.U32 R26, RZ, RZ, R22 ;  /* 0x000000ffff1a7224 */ /* 0x000fe400078e0016 */
[----:B------:R-:W-:Y:S02]  /*0e60*/  FFMA R22, R29, R25, R28 ;  /* 0x000000191d167223 */ /* 0x000fe4000000001c */
[----:B------:R-:W-:-:S05]  /*0e70*/  IMAD.HI.U32 R25, R21, R26, RZ ;  /* 0x0000001a15197227 */ /* 0x000fca00078e00ff */
[----:B------:R-:W-:-:S05]  /*0e80*/  IADD3 R28, PT, PT, -R25, RZ, RZ ;  /* 0x000000ff191c7210 */ /* 0x000fca0007ffe1ff */
[----:B0-----:R-:W-:Y:S01]  /*0e90*/  IMAD R19, R11, R28, R26 ;  /* 0x0000001c0b137224 */ /* 0x001fe200078e021a */
[----:B------:R-:W-:-:S04]  /*0ea0*/  LOP3.LUT R27, R27, R8, RZ, 0x3c, !PT ;  /* 0x000000081b1b7212 */ /* 0x000fc800078e3cff */
[----:B------:R-:W-:Y:S02]  /*0eb0*/  ISETP.GT.U32.AND P2, PT, R20, R19, PT ;  /* 0x000000131400720c */ /* 0x000fe40003f44070 */
[----:B------:R-:W-:Y:S01]  /*0ec0*/  ISETP.GE.AND P3, PT, R27, RZ, PT ;  /* 0x000000ff1b00720c */ /* 0x000fe20003f66270 */
[----:B------:R-:W-:-:S05]  /*0ed0*/  VIADD R27, R9, 0x7 ;  /* 0x00000007091b7836 */ /* 0x000fca0000000000 */
[----:B------:R-:W-:-:S05]  /*0ee0*/  IABS R26, R27 ;  /* 0x0000001b001a7213 */ /* 0x000fca0000000000 */
[----:B------:R-:W-:Y:S01]  /*0ef0*/  @!P2 IADD3 R19, PT, PT, R19, -R11, RZ ;  /* 0x8000000b1313a210 */ /* 0x000fe20007ffe0ff */
[----:B------:R-:W-:-:S03]  /*0f00*/  IMAD.HI.U32 R18, R21, R26, RZ ;  /* 0x0000001a15127227 */ /* 0x000fc600078e00ff */
[----:B------:R-:W-:Y:S01]  /*0f10*/  ISETP.GE.U32.AND P1, PT, R19, R20, PT ;  /* 0x000000141300720c */ /* 0x000fe20003f26070 */
[----:B------:R-:W-:-:S04]  /*0f20*/  IMAD.MOV R19, RZ, RZ, -R18 ;  /* 0x000000ffff137224 */ /* 0x000fc800078e0a12 */
[----:B------:R-:W-:-:S05]  /*0f30*/  IMAD R19, R11, R19, R26 ;  /* 0x000000130b137224 */ /* 0x000fca00078e021a */
[----:B------:R-:W-:Y:S02]  /*0f40*/  ISETP.GT.U32.AND P4, PT, R20, R19, PT ;  /* 0x000000131400720c */ /* 0x000fe40003f84070 */
[----:B------:R-:W-:-:S04]  /*0f50*/  @!P2 IADD3 R25, PT, PT, R25, 0x1, RZ ;  /* 0x000000011919a810 */ /* 0x000fc80007ffe0ff */
[----:B------:R-:W-:-:S07]  /*0f60*/  @P1 IADD3 R25, PT, PT, R25, 0x1, RZ ;  /* 0x0000000119191810 */ /* 0x000fce0007ffe0ff */
[----:B------:R-:W-:Y:S01]  /*0f70*/  @!P4 IMAD.IADD R19, R19, 0x1, -R11 ;  /* 0x000000011313c824 */ /* 0x000fe200078e0a0b */
[----:B------:R-:W-:Y:S01]  /*0f80*/  LOP3.LUT R8, R27, R8, RZ, 0x3c, !PT ;  /* 0x000000081b087212 */ /* 0x000fe200078e3cff */
[----:B------:R-:W-:Y:S01]  /*0f90*/  @!P3 IMAD.MOV R25, RZ, RZ, -R25 ;  /* 0x000000ffff19b224 */ /* 0x000fe200078e0a19 */
[----:B------:R-:W-:Y:S01]  /*0fa0*/  @!P4 IADD3 R18, PT, PT, R18, 0x1, RZ ;  /* 0x000000011212c810 */ /* 0x000fe20007ffe0ff */
[----:B------:R-:W2:Y:S01]  /*0fb0*/  LDG.E.U8.CONSTANT R11, desc[UR8][R14.64+0x7] ;  /* 0x000007080e0b7981 */ /* 0x000ea2000c1e9100 */
[----:B------:R-:W-:Y:S02]  /*0fc0*/  ISETP.GE.U32.AND P1, PT, R19, R20, PT ;  /* 0x000000141300720c */ /* 0x000fe40003f26070 */
[----:B------:R-:W-:Y:S02]  /*0fd0*/  ISETP.GE.AND P2, PT, R8, RZ, PT ;  /* 0x000000ff0800720c */ /* 0x000fe40003f46270 */
[----:B------:R-:W-:Y:S01]  /*0fe0*/  SEL R25, R10, R25, !P0 ;  /* 0x000000190a197207 */ /* 0x000fe20004000000 */
[----:B------:R-:W4:Y:S04]  /*0ff0*/  LDG.E.U8.CONSTANT R8, desc[UR8][R14.64+0x6] ;  /* 0x000006080e087981 */ /* 0x000f28000c1e9100 */
[----:B------:R-:W-:-:S04]  /*1000*/  IMAD R19, R4, UR10, R25 ;  /* 0x0000000a04137c24 */ /* 0x000fc8000f8e0219 */
[----:B------:R-:W-:Y:S01]  /*1010*/  @P1 VIADD R18, R18, 0x1 ;  /* 0x0000000112121836 */ /* 0x000fe20000000000 */
[----:B---3--:R-:W-:Y:S01]  /*1020*/  F2FP.F16.E4M3.UNPACK_B R23, R23 ;  /* 0x00000017ff17723e */ /* 0x008fe200020006ff */
[----:B------:R-:W3:Y:S03]  /*1030*/  LDG.E.U16.CONSTANT R14, desc[UR8][R16.64+0x6] ;  /* 0x00000608100e7981 */ /* 0x000ee6000c1e9500 */
[----:B------:R-:W-:-:S05]  /*1040*/  MOV R25, R18 ;  /* 0x0000001200197202 */ /* 0x000fca0000000f00 */
[----:B------:R-:W-:Y:S02]  /*1050*/  @!P2 IMAD.MOV R25, RZ, RZ, -R25 ;  /* 0x000000ffff19a224 */ /* 0x000fe400078e0a19 */
        /* <DEDUP_REMOVED lines=9> */
[----:B------:R-:W-:-:S04]  /*10f0*/  IADD3 R9, PT, PT, R9, 0x8, RZ ;  /* 0x0000000809097810 */ /* 0x000fc80007ffe0ff */
[----:B------:R-:W-:Y:S01]  /*1100*/  ISETP.NE.AND P0, PT, R9, R6, PT ;  /* 0x000000060900720c */ /* 0x000fe20003f05270 */
[----:B------:R-:W-:Y:S01]  /*1110*/  FMUL R25, R29, R24 ;  /* 0x000000181d197220 */ /* 0x000fe20000400000 */
[----:B------:R-:W-:Y:S02]  /*1120*/  IADD3 R2, PT, PT, R2, 0x8, RZ ;  /* 0x0000000802027810 */ /* 0x000fe40007ffe0ff */
[----:B--2---:R-:W-:Y:S02]  /*1130*/  F2FP.F16.E4M3.UNPACK_B R11, R11 ;  /* 0x0000000bff0b723e */ /* 0x004fe400020006ff */
[----:B----4-:R-:W-:-:S05]  /*1140*/  F2FP.F16.E4M3.UNPACK_B R8, R8 ;  /* 0x00000008ff08723e */ /* 0x010fca00020006ff */
[----:B------:R-:W-:Y:S02]  /*1150*/  HADD2.F32 R15, -RZ, R8.H0_H0 ;  /* 0x20000008ff0f7230 */ /* 0x000fe40000004100 */
[----:B------:R-:W-:Y:S02]  /*1160*/  HADD2.F32 R11, -RZ, R11.H0_H0 ;  /* 0x2000000bff0b7230 */ /* 0x000fe40000004100 */
[----:B---3--:R-:W-:Y:S02]  /*1170*/  HADD2.F32 R14, -RZ, R14.H0_H0 ;  /* 0x2000000eff0e7230 */ /* 0x008fe40000004100 */
[----:B-----5:R-:W-:Y:S02]  /*1180*/  HADD2.F32 R10, -RZ, R10.H0_H0 ;  /* 0x2000000aff0a7230 */ /* 0x020fe40000004100 */
[----:B------:R-:W-:Y:S02]  /*1190*/  HADD2.F32 R23, -RZ, R23.H0_H0 ;  /* 0x20000017ff177230 */ /* 0x000fe40000004100 */
[----:B------:R-:W-:-:S03]  /*11a0*/  FMUL R18, R15, R18 ;  /* 0x000000120f127220 */ /* 0x000fc60000400000 */
[----:B------:R-:W-:-:S04]  /*11b0*/  FFMA R23, R23, R25, R22 ;  /* 0x0000001917177223 */ /* 0x000fc80000000016 */
[----:B------:R-:W-:Y:S01]  /*11c0*/  FFMA R23, R10, R18, R23 ;  /* 0x000000120a177223 */ /* 0x000fe20000000017 */
[----:B------:R-:W-:Y:S01]  /*11d0*/  IADD3 R18, P1, PT, R16, 0x10, RZ ;  /* 0x0000001010127810 */ /* 0x000fe20007f3e0ff */
[----:B------:R-:W-:-:S04]  /*11e0*/  FMUL R12, R11, R12 ;  /* 0x0000000c0b0c7220 */ /* 0x000fc80000400000 */
[----:B------:R-:W-:Y:S02]  /*11f0*/  IMAD.X R25, RZ, RZ, R17, P1 ;  /* 0x000000ffff197224 */ /* 0x000fe400008e0611 */
[----:B------:R-:W-:Y:S01]  /*1200*/  FFMA R22, R14, R12, R23 ;  /* 0x0000000c0e167223 */ /* 0x000fe20000000017 */
[----:B------:R-:W-:Y:S06]  /*1210*/  @P0 BRA `(.L_x_14) ;  /* 0xfffffff0009c0947 */ /* 0x000fec000383ffff */
.L_x_13:
        /* <DEDUP_REMOVED lines=110> */
[----:B----4-:R-:W-:Y:S02]  /*1900*/  HADD2.F32 R20, -RZ, R20.H0_H0 ;  /* 0x20000014ff147230 */ /* 0x010fe40000004100 */
[----:B-----5:R-:W-:Y:S02]  /*1910*/  HADD2.F32 R13, -RZ, R18.H0_H0 ;  /* 0x20000012ff0d7230 */ /* 0x020fe40000004100 */
[----:B--2---:R-:W-:Y:S01]  /*1920*/  HADD2.F32 R2, -RZ, R2.H0_H0 ;  /* 0x20000002ff027230 */ /* 0x004fe20000004100 */
        /* <DEDUP_REMOVED lines=13> */
[----:B------:R-:W-:-:S03]  /*1a00*/  HADD2.F32 R22, -RZ, R21.H0_H0 ;  /* 0x20000015ff167230 */ /* 0x000fc60000004100 */
[----:B------:R-:W-:Y:S01]  /*1a10*/  FFMA R11, R2, R16, R11 ;  /* 0x00000010020b7223 */ /* 0x000fe2000000000b */
[----:B------:R-:W-:-:S04]  /*1a20*/  FMUL R8, R9, R8 ;  /* 0x0000000809087220 */ /* 0x000fc80000400000 */
[----:B------:R-:W-:-:S07]  /*1a30*/  FFMA R22, R22, R8, R11 ;  /* 0x0000000816167223 */ /* 0x000fce000000000b */
.L_x_15:
        /* <DEDUP_REMOVED lines=58> */
[CC--:B------:R-:W-:Y:S02]  /*1de0*/  IADD3 R11, P0, PT, R5.reuse, R6.reuse, RZ ;  /* 0x00000006050b7210 */ /* 0x0c0fe40007f1e0ff */
[----:B------:R-:W-:Y:S01]  /*1df0*/  IADD3 R21, PT, PT, R5, R6, RZ ;  /* 0x0000000605157210 */ /* 0x000fe20007ffe0ff */
[----:B--2---:R-:W-:Y:S02]  /*1e00*/  IMAD R15, R4, UR6, R15 ;  /* 0x00000006040f7c24 */ /* 0x004fe4000f8e020f */
[----:B------:R-:W-:Y:S01]  /*1e10*/  IMAD.X R20, RZ, RZ, RZ, P0 ;  /* 0x000000ffff147224 */ /* 0x000fe200000e06ff */
[----:B---3--:R-:W-:Y:S01]  /*1e20*/  LEA R10, P0, R11, UR10, 0x1 ;  /* 0x0000000a0b0a7c11 */ /* 0x008fe2000f8008ff */
[----:B-1----:R-:W-:-:S04]  /*1e30*/  IMAD.WIDE.U32 R12, R21, 0x2, R12 ;  /* 0x00000002150c7825 */ /* 0x002fc800078e000c */
[----:B------:R-:W-:Y:S02]  /*1e40*/  IMAD R19, R4, UR6, R19 ;  /* 0x0000000604137c24 */ /* 0x000fe4000f8e0213 */
[----:B0-----:R-:W-:Y:S01]  /*1e50*/  IMAD.WIDE R14, R15, 0x4, R8 ;  /* 0x000000040f0e7825 */ /* 0x001fe200078e0208 */
[----:B------:R-:W-:Y:S01]  /*1e60*/  LEA.HI.X R11, R11, UR11, R20, 0x1, P0 ;  /* 0x0000000b0b0b7c11 */ /* 0x000fe200080f0c14 */
[----:B------:R-:W2:Y:S02]  /*1e70*/  LDG.E.U16.CONSTANT R12, desc[UR8][R12.64] ;  /* 0x000000080c0c7981 */ /* 0x000ea4000c1e9500 */
[----:B------:R-:W-:Y:S02]  /*1e80*/  IMAD.WIDE R8, R19, 0x4, R8 ;  /* 0x0000000413087825 */ /* 0x000fe400078e0208 */
[----:B------:R-:W3:Y:S04]  /*1e90*/  LDG.E.CONSTANT R14, desc[UR8][R14.64] ;  /* 0x000000080e0e7981 */ /* 0x000ee8000c1e9900 */
[----:B------:R-:W3:Y:S04]  /*1ea0*/  LDG.E.U16.CONSTANT R10, desc[UR8][R10.64+0x2] ;  /* 0x000002080a0a7981 */ /* 0x000ee8000c1e9500 */
[----:B------:R-:W3:Y:S01]  /*1eb0*/  LDG.E.CONSTANT R8, desc[UR8][R8.64] ;  /* 0x0000000808087981 */ /* 0x000ee2000c1e9900 */
[----:B------:R-:W-:-:S02]  /*1ec0*/  IADD3 R6, PT, PT, R6, 0x2, RZ ;  /* 0x0000000206067810 */ /* 0x000fc40007ffe0ff */
[----:B----4-:R-:W-:Y:S02]  /*1ed0*/  F2FP.F16.E4M3.UNPACK_B R18, R18 ;  /* 0x00000012ff12723e */ /* 0x010fe400020006ff */
[----:B-----5:R-:W-:-:S03]  /*1ee0*/  F2FP.F16.E4M3.UNPACK_B R2, R2 ;  /* 0x00000002ff02723e */ /* 0x020fc600020006ff */
[----:B------:R-:W-:Y:S02]  /*1ef0*/  HADD2.F32 R19, -RZ, R18.H0_H0 ;  /* 0x20000012ff137230 */ /* 0x000fe40000004100 */
[----:B------:R-:W-:Y:S02]  /*1f00*/  HADD2.F32 R17, -RZ, R2.H0_H0 ;  /* 0x20000002ff117230 */ /* 0x000fe40000004100 */
[----:B--2---:R-:W-:-:S03]  /*1f10*/  HADD2.F32 R21, -RZ, R12.H0_H0 ;  /* 0x2000000cff157230 */ /* 0x004fc60000004100 */
[----:B---3--:R-:W-:Y:S01]  /*1f20*/  FMUL R17, R17, R14 ;  /* 0x0000000e11117220 */ /* 0x008fe20000400000 */
[----:B------:R-:W-:-:S03]  /*1f30*/  HADD2.F32 R12, -RZ, R10.H0_H0 ;  /* 0x2000000aff0c7230 */ /* 0x000fc60000004100 */
[----:B------:R-:W-:Y:S01]  /*1f40*/  FFMA R17, R21, R17, R22 ;  /* 0x0000001115117223 */ /* 0x000fe20000000016 */
[----:B------:R-:W-:-:S04]  /*1f50*/  FMUL R2, R19, R8 ;  /* 0x0000000813027220 */ /* 0x000fc80000400000 */
[----:B------:R-:W-:-:S07]  /*1f60*/  FFMA R22, R12, R2, R17 ;  /* 0x000000020c167223 */ /* 0x000fce0000000011 */
.L_x_16:
[----:B------:R-:W-:Y:S05]  /*1f70*/  BRA.U UP1, `(.L_x_12) ;  /* 0x0000000101b07547 */ /* 0x000fea000b800000 */
[----:B------:R-:W0:Y:S01]  /*1f80*/  LDC R13, c[0x0][0x3b8] ;  /* 0x0000ee00ff0d7b82 */ /* 0x000e220000000800 */
[----:B------:R-:W-:Y:S01]  /*1f90*/  IMAD.MOV.U32 R8, RZ, RZ, RZ ;  /* 0x000000ffff087224 */ /* 0x000fe200078e00ff */
[----:B------:R-:W1:Y:S01]  /*1fa0*/  LDCU.64 UR4, c[0x0][0x380] ;  /* 0x00007000ff0477ac */ /* 0x000e620008000a00 */
[----:B------:R-:W-:Y:S01]  /*1fb0*/  IMAD.IADD R7, R7, 0x1, R6 ;  /* 0x0000000107077824 */ /* 0x000fe200078e0206 */
[----:B------:R-:W-:Y:S01]  /*1fc0*/  IADD3 R5, PT, PT, R5, R6, RZ ;  /* 0x0000000605057210 */ /* 0x000fe20007ffe0ff */
        /* <DEDUP_REMOVED lines=35> */
[----:B------:R-:W-:Y:S02]  /*2200*/  HADD2.F32 R5, -RZ, R2.H0_H0 ;  /* 0x20000002ff057230 */ /* 0x000fe40000004100 */
[----:B--2---:R-:W-:-:S03]  /*2210*/  HADD2.F32 R7, -RZ, R10.H0_H0 ;  /* 0x2000000aff077230 */ /* 0x004fc60000004100 */
[----:B---3--:R-:W-:-:S04]  /*2220*/  FMUL R5, R5, R8 ;  /* 0x0000000805057220 */ /* 0x008fc80000400000 */
[----:B------:R-:W-:-:S07]  /*2230*/  FFMA R22, R7, R5, R22 ;  /* 0x0000000507167223 */ /* 0x000fce0000000016 */
.L_x_12:
[----:B------:R-:W0:Y:S01]  /*2240*/  LDC.64 R4, c[0x0][0x398] ;  /* 0x0000e600ff047b82 */ /* 0x000e220000000a00 */
[----:B------:R-:W1:Y:S01]  /*2250*/  LDCU UR4, c[0x0][0x3a8] ;  /* 0x00007500ff0477ac */ /* 0x000e620008000800 */
[----:B------:R-:W-:Y:S01]  /*2260*/  F2FP.F16.F32.PACK_AB R22, RZ, R22 ;  /* 0x00000016ff16723e */ /* 0x000fe200000000ff */
[----:B-1----:R-:W-:-:S04]  /*2270*/  IMAD R3, R3, UR4, R0 ;  /* 0x0000000403037c24 */ /* 0x002fc8000f8e0200 */
[----:B0-----:R-:W-:-:S05]  /*2280*/  IMAD.WIDE R2, R3, 0x2, R4 ;  /* 0x0000000203027825 */ /* 0x001fca00078e0204 */
[----:B------:R-:W-:Y:S01]  /*2290*/  STG.E.U16 desc[UR8][R2.64], R22 ;  /* 0x0000001602007986 */ /* 0x000fe2000c101508 */
[----:B------:R-:W-:Y:S05]  /*22a0*/  EXIT ;  /* 0x000000000000794d */ /* 0x000fea0003800000 */
.L_x_17:
        /* <DEDUP_REMOVED lines=13> */
.L_x_20:


//--------------------- .nv.shared.reserved.0     --------------------------
	.section	.nv.shared.reserved.0,"aw",@nobits
	.weak		__nv_reservedSMEM_offset_0_alias
	.size		__nv_reservedSMEM_offset_0_alias, 0, 64
	.other		__nv_reservedSMEM_offset_0_alias,@"STO_CUDA_RESERVED_SHARED STV_DEFAULT"
__nv_reservedSMEM_offset_0_alias:
	.zero		0
	.zero		64


//--------------------- .nv.constant0._ZN36_GLOBAL__N__fbebae31_4_k_cu_8079da9f25gemm_fp8_blockwise_kernelIfEEvPK13__nv_fp8_e4m3PKfPKT_PS6_iiiiiii --------------------------
	.section	.nv.constant0._ZN36_GLOBAL__N__fbebae31_4_k_cu_8079da9f25gemm_fp8_blockwise_kernelIfEEvPK13__nv_fp8_e4m3PKfPKT_PS6_iiiiiii,"a",@progbits
	.sectionflags	@""
	.align	4
.nv.constant0._ZN36_GLOBAL__N__fbebae31_4_k_cu_8079da9f25gemm_fp8_blockwise_kernelIfEEvPK13__nv_fp8_e4m3PKfPKT_PS6_iiiiiii:
	.zero		956


//--------------------- .nv.constant0._ZN36_GLOBAL__N__fbebae31_4_k_cu_8079da9f25gemm_fp8_blockwise_kernelI13__nv_bfloat16EEvPK13__nv_fp8_e4m3PKfPKT_PS7_iiiiiii --------------------------
	.section	.nv.constant0._ZN36_GLOBAL__N__fbebae31_4_k_cu_8079da9f25gemm_fp8_blockwise_kernelI13__nv_bfloat16EEvPK13__nv_fp8_e4m3PKfPKT_PS7_iiiiiii,"a",@progbits
	.sectionflags	@""
	.align	4
.nv.constant0._ZN36_GLOBAL__N__fbebae31_4_k_cu_8079da9f25gemm_fp8_blockwise_kernelI13__nv_bfloat16EEvPK13__nv_fp8_e4m3PKfPKT_PS7_iiiiiii:
	.zero		956


//--------------------- .nv.constant0._ZN36_GLOBAL__N__fbebae31_4_k_cu_8079da9f25gemm_fp8_blockwise_kernelI6__halfEEvPK13__nv_fp8_e4m3PKfPKT_PS7_iiiiiii --------------------------
	.section	.nv.constant0._ZN36_GLOBAL__N__fbebae31_4_k_cu_8079da9f25gemm_fp8_blockwise_kernelI6__halfEEvPK13__nv_fp8_e4m3PKfPKT_PS7_iiiiiii,"a",@progbits
	.sectionflags	@""
	.align	4
.nv.constant0._ZN36_GLOBAL__N__fbebae31_4_k_cu_8079da9f25gemm_fp8_blockwise_kernelI6__halfEEvPK13__nv_fp8_e4m3PKfPKT_PS7_iiiiiii:
	.zero		956


//--------------------- SYMBOLS --------------------------

	.type		.nv.reservedSmem.offset0,@object
	.size		.nv.reservedSmem.offset0,0x4
